//
// Generated by NVIDIA NVVM Compiler
//
// Compiler Build ID: CL-36424714
// Cuda compilation tools, release 13.0, V13.0.88
// Based on NVVM 20.0.0
//

.version 9.0
.target sm_100
.address_size 64

	// .globl	_Z17doConvolutionCUDAPKhPhiiiPKfi

.visible .entry _Z17doConvolutionCUDAPKhPhiiiPKfi(
	.param .u64 .ptr .align 1 _Z17doConvolutionCUDAPKhPhiiiPKfi_param_0,
	.param .u64 .ptr .align 1 _Z17doConvolutionCUDAPKhPhiiiPKfi_param_1,
	.param .u32 _Z17doConvolutionCUDAPKhPhiiiPKfi_param_2,
	.param .u32 _Z17doConvolutionCUDAPKhPhiiiPKfi_param_3,
	.param .u32 _Z17doConvolutionCUDAPKhPhiiiPKfi_param_4,
	.param .u64 .ptr .align 1 _Z17doConvolutionCUDAPKhPhiiiPKfi_param_5,
	.param .u32 _Z17doConvolutionCUDAPKhPhiiiPKfi_param_6
)
{
	.local .align 4 .b8 	__local_depot0[12];
	.reg .b64 	%SP;
	.reg .b64 	%SPL;
	.reg .pred 	%p<29>;
	.reg .b16 	%rs<32>;
	.reg .b32 	%r<183>;
	.reg .b32 	%f<124>;
	.reg .b64 	%rd<52>;

	mov.u64 	%SPL, __local_depot0;
	ld.param.u64 	%rd19, [_Z17doConvolutionCUDAPKhPhiiiPKfi_param_0];
	ld.param.u64 	%rd20, [_Z17doConvolutionCUDAPKhPhiiiPKfi_param_1];
	ld.param.u32 	%r48, [_Z17doConvolutionCUDAPKhPhiiiPKfi_param_2];
	ld.param.u32 	%r51, [_Z17doConvolutionCUDAPKhPhiiiPKfi_param_3];
	ld.param.u32 	%r49, [_Z17doConvolutionCUDAPKhPhiiiPKfi_param_4];
	ld.param.u64 	%rd18, [_Z17doConvolutionCUDAPKhPhiiiPKfi_param_5];
	ld.param.u32 	%r50, [_Z17doConvolutionCUDAPKhPhiiiPKfi_param_6];
	cvta.to.global.u64 	%rd1, %rd20;
	cvta.to.global.u64 	%rd2, %rd19;
	add.u64 	%rd3, %SPL, 0;
	mov.u32 	%r52, %ctaid.x;
	mov.u32 	%r53, %ntid.x;
	mov.u32 	%r54, %tid.x;
	mad.lo.s32 	%r55, %r52, %r53, %r54;
	mov.u32 	%r56, %ctaid.y;
	mov.u32 	%r57, %ntid.y;
	mov.u32 	%r58, %tid.y;
	mad.lo.s32 	%r59, %r56, %r57, %r58;
	shr.u32 	%r60, %r50, 31;
	add.s32 	%r61, %r50, %r60;
	shr.s32 	%r3, %r61, 1;
	sub.s32 	%r62, %r48, %r3;
	setp.ge.s32 	%p1, %r55, %r62;
	min.s32 	%r64, %r55, %r59;
	setp.lt.s32 	%p2, %r64, %r3;
	sub.s32 	%r65, %r51, %r3;
	setp.ge.s32 	%p3, %r59, %r65;
	or.pred  	%p4, %p1, %p3;
	or.pred  	%p5, %p4, %p2;
	@%p5 bra 	$L__BB0_32;
	mov.b32 	%r67, 0;
	st.local.u32 	[%rd3], %r67;
	st.local.u32 	[%rd3+4], %r67;
	st.local.u32 	[%rd3+8], %r67;
	neg.s32 	%r4, %r3;
	setp.lt.s32 	%p6, %r50, -1;
	setp.lt.s32 	%p7, %r49, 1;
	or.pred  	%p8, %p6, %p7;
	@%p8 bra 	$L__BB0_19;
	abs.s32 	%r5, %r3;
	and.b32  	%r6, %r49, 15;
	and.b32  	%r7, %r49, 7;
	and.b32  	%r8, %r49, 2147483632;
	and.b32  	%r9, %r49, 3;
	neg.s32 	%r10, %r8;
	add.s64 	%rd4, %rd2, 7;
	cvta.to.global.u64 	%rd5, %rd18;
	mov.u32 	%r169, %r4;
$L__BB0_3:
	add.s32 	%r68, %r169, %r59;
	mad.lo.s32 	%r12, %r68, %r48, %r55;
	add.s32 	%r69, %r169, %r3;
	mad.lo.s32 	%r13, %r69, %r50, %r3;
	mov.u32 	%r170, %r4;
$L__BB0_4:
	mov.u32 	%r14, %r170;
	setp.lt.u32 	%p9, %r49, 16;
	add.s32 	%r71, %r12, %r14;
	mul.lo.s32 	%r15, %r71, %r49;
	add.s32 	%r72, %r13, %r14;
	mul.wide.s32 	%rd22, %r72, 4;
	add.s64 	%rd23, %rd5, %rd22;
	ld.global.f32 	%f1, [%rd23];
	mov.b32 	%r174, 0;
	@%p9 bra 	$L__BB0_7;
	add.s64 	%rd49, %rd3, 32;
	mov.u32 	%r171, %r15;
	mov.u32 	%r172, %r10;
$L__BB0_6:
	.pragma "nounroll";
	cvt.s64.s32 	%rd24, %r171;
	add.s64 	%rd25, %rd4, %rd24;
	ld.global.u8 	%rs1, [%rd25+-7];
	cvt.rn.f32.u16 	%f2, %rs1;
	ld.local.f32 	%f3, [%rd49+-32];
	fma.rn.f32 	%f4, %f1, %f2, %f3;
	st.local.f32 	[%rd49+-32], %f4;
	ld.global.u8 	%rs2, [%rd25+-6];
	cvt.rn.f32.u16 	%f5, %rs2;
	ld.local.f32 	%f6, [%rd49+-28];
	fma.rn.f32 	%f7, %f1, %f5, %f6;
	st.local.f32 	[%rd49+-28], %f7;
	ld.global.u8 	%rs3, [%rd25+-5];
	cvt.rn.f32.u16 	%f8, %rs3;
	ld.local.f32 	%f9, [%rd49+-24];
	fma.rn.f32 	%f10, %f1, %f8, %f9;
	st.local.f32 	[%rd49+-24], %f10;
	ld.global.u8 	%rs4, [%rd25+-4];
	cvt.rn.f32.u16 	%f11, %rs4;
	ld.local.f32 	%f12, [%rd49+-20];
	fma.rn.f32 	%f13, %f1, %f11, %f12;
	st.local.f32 	[%rd49+-20], %f13;
	ld.global.u8 	%rs5, [%rd25+-3];
	cvt.rn.f32.u16 	%f14, %rs5;
	ld.local.f32 	%f15, [%rd49+-16];
	fma.rn.f32 	%f16, %f1, %f14, %f15;
	st.local.f32 	[%rd49+-16], %f16;
	ld.global.u8 	%rs6, [%rd25+-2];
	cvt.rn.f32.u16 	%f17, %rs6;
	ld.local.f32 	%f18, [%rd49+-12];
	fma.rn.f32 	%f19, %f1, %f17, %f18;
	st.local.f32 	[%rd49+-12], %f19;
	ld.global.u8 	%rs7, [%rd25+-1];
	cvt.rn.f32.u16 	%f20, %rs7;
	ld.local.f32 	%f21, [%rd49+-8];
	fma.rn.f32 	%f22, %f1, %f20, %f21;
	st.local.f32 	[%rd49+-8], %f22;
	ld.global.u8 	%rs8, [%rd25];
	cvt.rn.f32.u16 	%f23, %rs8;
	ld.local.f32 	%f24, [%rd49+-4];
	fma.rn.f32 	%f25, %f1, %f23, %f24;
	st.local.f32 	[%rd49+-4], %f25;
	ld.global.u8 	%rs9, [%rd25+1];
	cvt.rn.f32.u16 	%f26, %rs9;
	ld.local.f32 	%f27, [%rd49];
	fma.rn.f32 	%f28, %f1, %f26, %f27;
	st.local.f32 	[%rd49], %f28;
	ld.global.u8 	%rs10, [%rd25+2];
	cvt.rn.f32.u16 	%f29, %rs10;
	ld.local.f32 	%f30, [%rd49+4];
	fma.rn.f32 	%f31, %f1, %f29, %f30;
	st.local.f32 	[%rd49+4], %f31;
	ld.global.u8 	%rs11, [%rd25+3];
	cvt.rn.f32.u16 	%f32, %rs11;
	ld.local.f32 	%f33, [%rd49+8];
	fma.rn.f32 	%f34, %f1, %f32, %f33;
	st.local.f32 	[%rd49+8], %f34;
	ld.global.u8 	%rs12, [%rd25+4];
	cvt.rn.f32.u16 	%f35, %rs12;
	ld.local.f32 	%f36, [%rd49+12];
	fma.rn.f32 	%f37, %f1, %f35, %f36;
	st.local.f32 	[%rd49+12], %f37;
	ld.global.u8 	%rs13, [%rd25+5];
	cvt.rn.f32.u16 	%f38, %rs13;
	ld.local.f32 	%f39, [%rd49+16];
	fma.rn.f32 	%f40, %f1, %f38, %f39;
	st.local.f32 	[%rd49+16], %f40;
	ld.global.u8 	%rs14, [%rd25+6];
	cvt.rn.f32.u16 	%f41, %rs14;
	ld.local.f32 	%f42, [%rd49+20];
	fma.rn.f32 	%f43, %f1, %f41, %f42;
	st.local.f32 	[%rd49+20], %f43;
	ld.global.u8 	%rs15, [%rd25+7];
	cvt.rn.f32.u16 	%f44, %rs15;
	ld.local.f32 	%f45, [%rd49+24];
	fma.rn.f32 	%f46, %f1, %f44, %f45;
	st.local.f32 	[%rd49+24], %f46;
	ld.global.u8 	%rs16, [%rd25+8];
	cvt.rn.f32.u16 	%f47, %rs16;
	ld.local.f32 	%f48, [%rd49+28];
	fma.rn.f32 	%f49, %f1, %f47, %f48;
	st.local.f32 	[%rd49+28], %f49;
	add.s32 	%r172, %r172, 16;
	add.s32 	%r171, %r171, 16;
	add.s64 	%rd49, %rd49, 64;
	setp.ne.s32 	%p10, %r172, 0;
	mov.u32 	%r174, %r8;
	@%p10 bra 	$L__BB0_6;
$L__BB0_7:
	setp.eq.s32 	%p11, %r6, 0;
	@%p11 bra 	$L__BB0_17;
	add.s32 	%r73, %r6, -1;
	setp.lt.u32 	%p12, %r73, 7;
	@%p12 bra 	$L__BB0_10;
	add.s32 	%r74, %r174, %r15;
	cvt.s64.s32 	%rd26, %r74;
	add.s64 	%rd27, %rd2, %rd26;
	ld.global.u8 	%rs17, [%rd27];
	cvt.rn.f32.u16 	%f50, %rs17;
	mul.wide.u32 	%rd28, %r174, 4;
	add.s64 	%rd29, %rd3, %rd28;
	ld.local.f32 	%f51, [%rd29];
	fma.rn.f32 	%f52, %f1, %f50, %f51;
	st.local.f32 	[%rd29], %f52;
	ld.global.u8 	%rs18, [%rd27+1];
	cvt.rn.f32.u16 	%f53, %rs18;
	ld.local.f32 	%f54, [%rd29+4];
	fma.rn.f32 	%f55, %f1, %f53, %f54;
	st.local.f32 	[%rd29+4], %f55;
	ld.global.u8 	%rs19, [%rd27+2];
	cvt.rn.f32.u16 	%f56, %rs19;
	ld.local.f32 	%f57, [%rd29+8];
	fma.rn.f32 	%f58, %f1, %f56, %f57;
	st.local.f32 	[%rd29+8], %f58;
	ld.global.u8 	%rs20, [%rd27+3];
	cvt.rn.f32.u16 	%f59, %rs20;
	ld.local.f32 	%f60, [%rd29+12];
	fma.rn.f32 	%f61, %f1, %f59, %f60;
	st.local.f32 	[%rd29+12], %f61;
	ld.global.u8 	%rs21, [%rd27+4];
	cvt.rn.f32.u16 	%f62, %rs21;
	ld.local.f32 	%f63, [%rd29+16];
	fma.rn.f32 	%f64, %f1, %f62, %f63;
	st.local.f32 	[%rd29+16], %f64;
	ld.global.u8 	%rs22, [%rd27+5];
	cvt.rn.f32.u16 	%f65, %rs22;
	ld.local.f32 	%f66, [%rd29+20];
	fma.rn.f32 	%f67, %f1, %f65, %f66;
	st.local.f32 	[%rd29+20], %f67;
	ld.global.u8 	%rs23, [%rd27+6];
	cvt.rn.f32.u16 	%f68, %rs23;
	ld.local.f32 	%f69, [%rd29+24];
	fma.rn.f32 	%f70, %f1, %f68, %f69;
	st.local.f32 	[%rd29+24], %f70;
	ld.global.u8 	%rs24, [%rd27+7];
	cvt.rn.f32.u16 	%f71, %rs24;
	ld.local.f32 	%f72, [%rd29+28];
	fma.rn.f32 	%f73, %f1, %f71, %f72;
	st.local.f32 	[%rd29+28], %f73;
	add.s32 	%r174, %r174, 8;
$L__BB0_10:
	setp.eq.s32 	%p13, %r7, 0;
	@%p13 bra 	$L__BB0_17;
	add.s32 	%r75, %r7, -1;
	setp.lt.u32 	%p14, %r75, 3;
	@%p14 bra 	$L__BB0_13;
	add.s32 	%r76, %r174, %r15;
	cvt.s64.s32 	%rd30, %r76;
	add.s64 	%rd31, %rd2, %rd30;
	ld.global.u8 	%rs25, [%rd31];
	cvt.rn.f32.u16 	%f74, %rs25;
	mul.wide.u32 	%rd32, %r174, 4;
	add.s64 	%rd33, %rd3, %rd32;
	ld.local.f32 	%f75, [%rd33];
	fma.rn.f32 	%f76, %f1, %f74, %f75;
	st.local.f32 	[%rd33], %f76;
	ld.global.u8 	%rs26, [%rd31+1];
	cvt.rn.f32.u16 	%f77, %rs26;
	ld.local.f32 	%f78, [%rd33+4];
	fma.rn.f32 	%f79, %f1, %f77, %f78;
	st.local.f32 	[%rd33+4], %f79;
	ld.global.u8 	%rs27, [%rd31+2];
	cvt.rn.f32.u16 	%f80, %rs27;
	ld.local.f32 	%f81, [%rd33+8];
	fma.rn.f32 	%f82, %f1, %f80, %f81;
	st.local.f32 	[%rd33+8], %f82;
	ld.global.u8 	%rs28, [%rd31+3];
	cvt.rn.f32.u16 	%f83, %rs28;
	ld.local.f32 	%f84, [%rd33+12];
	fma.rn.f32 	%f85, %f1, %f83, %f84;
	st.local.f32 	[%rd33+12], %f85;
	add.s32 	%r174, %r174, 4;
$L__BB0_13:
	setp.eq.s32 	%p15, %r9, 0;
	@%p15 bra 	$L__BB0_17;
	setp.eq.s32 	%p16, %r9, 1;
	add.s32 	%r77, %r174, %r15;
	cvt.s64.s32 	%rd34, %r77;
	add.s64 	%rd9, %rd2, %rd34;
	ld.global.u8 	%rs29, [%rd9];
	cvt.rn.f32.u16 	%f86, %rs29;
	mul.wide.u32 	%rd35, %r174, 4;
	add.s64 	%rd10, %rd3, %rd35;
	ld.local.f32 	%f87, [%rd10];
	fma.rn.f32 	%f88, %f1, %f86, %f87;
	st.local.f32 	[%rd10], %f88;
	@%p16 bra 	$L__BB0_17;
	setp.eq.s32 	%p17, %r9, 2;
	ld.global.u8 	%rs30, [%rd9+1];
	cvt.rn.f32.u16 	%f89, %rs30;
	ld.local.f32 	%f90, [%rd10+4];
	fma.rn.f32 	%f91, %f1, %f89, %f90;
	st.local.f32 	[%rd10+4], %f91;
	@%p17 bra 	$L__BB0_17;
	ld.global.u8 	%rs31, [%rd9+2];
	cvt.rn.f32.u16 	%f92, %rs31;
	ld.local.f32 	%f93, [%rd10+8];
	fma.rn.f32 	%f94, %f1, %f92, %f93;
	st.local.f32 	[%rd10+8], %f94;
$L__BB0_17:
	add.s32 	%r170, %r14, 1;
	setp.ne.s32 	%p18, %r14, %r5;
	@%p18 bra 	$L__BB0_4;
	add.s32 	%r26, %r169, 1;
	setp.ne.s32 	%p19, %r169, %r5;
	mov.u32 	%r169, %r26;
	@%p19 bra 	$L__BB0_3;
$L__BB0_19:
	setp.lt.s32 	%p20, %r49, 1;
	mad.lo.s32 	%r78, %r48, %r59, %r55;
	mul.lo.s32 	%r27, %r78, %r49;
	@%p20 bra 	$L__BB0_32;
	and.b32  	%r28, %r49, 15;
	setp.lt.u32 	%p21, %r49, 16;
	mov.b32 	%r179, 0;
	@%p21 bra 	$L__BB0_23;
	and.b32  	%r179, %r49, 2147483632;
	neg.s32 	%r177, %r179;
	add.s64 	%rd50, %rd3, 32;
	add.s64 	%rd12, %rd1, 7;
	mov.u32 	%r176, %r27;
$L__BB0_22:
	.pragma "nounroll";
	cvt.s64.s32 	%rd36, %r176;
	add.s64 	%rd37, %rd12, %rd36;
	ld.local.f32 	%f95, [%rd50+-32];
	cvt.rzi.s32.f32 	%r80, %f95;
	max.s32 	%r81, %r80, 0;
	min.s32 	%r82, %r81, 255;
	st.global.u8 	[%rd37+-7], %r82;
	ld.local.f32 	%f96, [%rd50+-28];
	cvt.rzi.s32.f32 	%r83, %f96;
	max.s32 	%r84, %r83, 0;
	min.s32 	%r85, %r84, 255;
	st.global.u8 	[%rd37+-6], %r85;
	ld.local.f32 	%f97, [%rd50+-24];
	cvt.rzi.s32.f32 	%r86, %f97;
	max.s32 	%r87, %r86, 0;
	min.s32 	%r88, %r87, 255;
	st.global.u8 	[%rd37+-5], %r88;
	ld.local.f32 	%f98, [%rd50+-20];
	cvt.rzi.s32.f32 	%r89, %f98;
	max.s32 	%r90, %r89, 0;
	min.s32 	%r91, %r90, 255;
	st.global.u8 	[%rd37+-4], %r91;
	ld.local.f32 	%f99, [%rd50+-16];
	cvt.rzi.s32.f32 	%r92, %f99;
	max.s32 	%r93, %r92, 0;
	min.s32 	%r94, %r93, 255;
	st.global.u8 	[%rd37+-3], %r94;
	ld.local.f32 	%f100, [%rd50+-12];
	cvt.rzi.s32.f32 	%r95, %f100;
	max.s32 	%r96, %r95, 0;
	min.s32 	%r97, %r96, 255;
	st.global.u8 	[%rd37+-2], %r97;
	ld.local.f32 	%f101, [%rd50+-8];
	cvt.rzi.s32.f32 	%r98, %f101;
	max.s32 	%r99, %r98, 0;
	min.s32 	%r100, %r99, 255;
	st.global.u8 	[%rd37+-1], %r100;
	ld.local.f32 	%f102, [%rd50+-4];
	cvt.rzi.s32.f32 	%r101, %f102;
	max.s32 	%r102, %r101, 0;
	min.s32 	%r103, %r102, 255;
	st.global.u8 	[%rd37], %r103;
	ld.local.f32 	%f103, [%rd50];
	cvt.rzi.s32.f32 	%r104, %f103;
	max.s32 	%r105, %r104, 0;
	min.s32 	%r106, %r105, 255;
	st.global.u8 	[%rd37+1], %r106;
	ld.local.f32 	%f104, [%rd50+4];
	cvt.rzi.s32.f32 	%r107, %f104;
	max.s32 	%r108, %r107, 0;
	min.s32 	%r109, %r108, 255;
	st.global.u8 	[%rd37+2], %r109;
	ld.local.f32 	%f105, [%rd50+8];
	cvt.rzi.s32.f32 	%r110, %f105;
	max.s32 	%r111, %r110, 0;
	min.s32 	%r112, %r111, 255;
	st.global.u8 	[%rd37+3], %r112;
	ld.local.f32 	%f106, [%rd50+12];
	cvt.rzi.s32.f32 	%r113, %f106;
	max.s32 	%r114, %r113, 0;
	min.s32 	%r115, %r114, 255;
	st.global.u8 	[%rd37+4], %r115;
	ld.local.f32 	%f107, [%rd50+16];
	cvt.rzi.s32.f32 	%r116, %f107;
	max.s32 	%r117, %r116, 0;
	min.s32 	%r118, %r117, 255;
	st.global.u8 	[%rd37+5], %r118;
	ld.local.f32 	%f108, [%rd50+20];
	cvt.rzi.s32.f32 	%r119, %f108;
	max.s32 	%r120, %r119, 0;
	min.s32 	%r121, %r120, 255;
	st.global.u8 	[%rd37+6], %r121;
	ld.local.f32 	%f109, [%rd50+24];
	cvt.rzi.s32.f32 	%r122, %f109;
	max.s32 	%r123, %r122, 0;
	min.s32 	%r124, %r123, 255;
	st.global.u8 	[%rd37+7], %r124;
	ld.local.f32 	%f110, [%rd50+28];
	cvt.rzi.s32.f32 	%r125, %f110;
	max.s32 	%r126, %r125, 0;
	min.s32 	%r127, %r126, 255;
	st.global.u8 	[%rd37+8], %r127;
	add.s32 	%r177, %r177, 16;
	add.s64 	%rd50, %rd50, 64;
	add.s32 	%r176, %r176, 16;
	setp.ne.s32 	%p22, %r177, 0;
	@%p22 bra 	$L__BB0_22;
$L__BB0_23:
	setp.eq.s32 	%p23, %r28, 0;
	@%p23 bra 	$L__BB0_32;
	and.b32  	%r36, %r49, 7;
	setp.lt.u32 	%p24, %r28, 8;
	@%p24 bra 	$L__BB0_26;
	mul.wide.u32 	%rd38, %r179, 4;
	add.s64 	%rd39, %rd3, %rd38;
	ld.local.f32 	%f111, [%rd39];
	cvt.rzi.s32.f32 	%r128, %f111;
	max.s32 	%r129, %r128, 0;
	min.s32 	%r130, %r129, 255;
	add.s32 	%r131, %r179, %r27;
	cvt.s64.s32 	%rd40, %r131;
	add.s64 	%rd41, %rd1, %rd40;
	st.global.u8 	[%rd41], %r130;
	ld.local.f32 	%f112, [%rd39+4];
	cvt.rzi.s32.f32 	%r132, %f112;
	max.s32 	%r133, %r132, 0;
	min.s32 	%r134, %r133, 255;
	st.global.u8 	[%rd41+1], %r134;
	ld.local.f32 	%f113, [%rd39+8];
	cvt.rzi.s32.f32 	%r135, %f113;
	max.s32 	%r136, %r135, 0;
	min.s32 	%r137, %r136, 255;
	st.global.u8 	[%rd41+2], %r137;
	ld.local.f32 	%f114, [%rd39+12];
	cvt.rzi.s32.f32 	%r138, %f114;
	max.s32 	%r139, %r138, 0;
	min.s32 	%r140, %r139, 255;
	st.global.u8 	[%rd41+3], %r140;
	ld.local.f32 	%f115, [%rd39+16];
	cvt.rzi.s32.f32 	%r141, %f115;
	max.s32 	%r142, %r141, 0;
	min.s32 	%r143, %r142, 255;
	st.global.u8 	[%rd41+4], %r143;
	ld.local.f32 	%f116, [%rd39+20];
	cvt.rzi.s32.f32 	%r144, %f116;
	max.s32 	%r145, %r144, 0;
	min.s32 	%r146, %r145, 255;
	st.global.u8 	[%rd41+5], %r146;
	ld.local.f32 	%f117, [%rd39+24];
	cvt.rzi.s32.f32 	%r147, %f117;
	max.s32 	%r148, %r147, 0;
	min.s32 	%r149, %r148, 255;
	st.global.u8 	[%rd41+6], %r149;
	ld.local.f32 	%f118, [%rd39+28];
	cvt.rzi.s32.f32 	%r150, %f118;
	max.s32 	%r151, %r150, 0;
	min.s32 	%r152, %r151, 255;
	st.global.u8 	[%rd41+7], %r152;
	add.s32 	%r179, %r179, 8;
$L__BB0_26:
	setp.eq.s32 	%p25, %r36, 0;
	@%p25 bra 	$L__BB0_32;
	and.b32  	%r39, %r49, 3;
	setp.lt.u32 	%p26, %r36, 4;
	@%p26 bra 	$L__BB0_29;
	mul.wide.u32 	%rd42, %r179, 4;
	add.s64 	%rd43, %rd3, %rd42;
	ld.local.f32 	%f119, [%rd43];
	cvt.rzi.s32.f32 	%r153, %f119;
	max.s32 	%r154, %r153, 0;
	min.s32 	%r155, %r154, 255;
	add.s32 	%r156, %r179, %r27;
	cvt.s64.s32 	%rd44, %r156;
	add.s64 	%rd45, %rd1, %rd44;
	st.global.u8 	[%rd45], %r155;
	ld.local.f32 	%f120, [%rd43+4];
	cvt.rzi.s32.f32 	%r157, %f120;
	max.s32 	%r158, %r157, 0;
	min.s32 	%r159, %r158, 255;
	st.global.u8 	[%rd45+1], %r159;
	ld.local.f32 	%f121, [%rd43+8];
	cvt.rzi.s32.f32 	%r160, %f121;
	max.s32 	%r161, %r160, 0;
	min.s32 	%r162, %r161, 255;
	st.global.u8 	[%rd45+2], %r162;
	ld.local.f32 	%f122, [%rd43+12];
	cvt.rzi.s32.f32 	%r163, %f122;
	max.s32 	%r164, %r163, 0;
	min.s32 	%r165, %r164, 255;
	st.global.u8 	[%rd45+3], %r165;
	add.s32 	%r179, %r179, 4;
$L__BB0_29:
	setp.eq.s32 	%p27, %r39, 0;
	@%p27 bra 	$L__BB0_32;
	add.s32 	%r182, %r179, %r27;
	mul.wide.u32 	%rd46, %r179, 4;
	add.s64 	%rd51, %rd3, %rd46;
	neg.s32 	%r181, %r39;
$L__BB0_31:
	.pragma "nounroll";
	cvt.s64.s32 	%rd47, %r182;
	add.s64 	%rd48, %rd1, %rd47;
	ld.local.f32 	%f123, [%rd51];
	cvt.rzi.s32.f32 	%r166, %f123;
	max.s32 	%r167, %r166, 0;
	min.s32 	%r168, %r167, 255;
	st.global.u8 	[%rd48], %r168;
	add.s32 	%r182, %r182, 1;
	add.s64 	%rd51, %rd51, 4;
	add.s32 	%r181, %r181, 1;
	setp.ne.s32 	%p28, %r181, 0;
	@%p28 bra 	$L__BB0_31;
$L__BB0_32:
	ret;

}


// ===== COMPILED SASS (sm_100) =====

	.target	sm_100

	.elftype	@"ET_EXEC"


//--------------------- .note.nv.tkinfo           --------------------------
	.section	.note.nv.tkinfo,"",@"SHT_NOTE"
	.sectionflags	@"SHF_NOTE_NV_TKINFO"
	.tkinfo
        /*0018*/ 	.word	0x00000002
        /*0030*/ 	.string	""
        /*0030*/ 	.string	"ptxas"
        /*0030*/ 	.string	"Cuda compilation tools, release 13.0, V13.0.88"
        /*0030*/ 	.string	"Build cuda_13.0.r13.0/compiler.36424714_0"
        /*0030*/ 	.string	"-arch sm_100 -m 64 "



//--------------------- .note.nv.cuinfo           --------------------------
	.section	.note.nv.cuinfo,"",@"SHT_NOTE"
	.sectionflags	@"SHF_NOTE_NV_CUINFO"
        /*0018*/ 	.short	0x0002
        /*001a*/ 	.short	0x0064
        /*001c*/ 	.short	0x0082
	.zero		2


//--------------------- .nv.info                  --------------------------
	.section	.nv.info,"",@"SHT_CUDA_INFO"
	.align	4


	//----- nvinfo : EIATTR_REGCOUNT
	.align		4
        /*0000*/ 	.byte	0x04, 0x2f
        /*0002*/ 	.short	(.L_1 - .L_0)
	.align		4
.L_0:
        /*0004*/ 	.word	index@(_Z17doConvolutionCUDAPKhPhiiiPKfi)
        /*0008*/ 	.word	0x00000020


	//----- nvinfo : EIATTR_FRAME_SIZE
	.align		4
.L_1:
        /*000c*/ 	.byte	0x04, 0x11
        /*000e*/ 	.short	(.L_3 - .L_2)
	.align		4
.L_2:
        /*0010*/ 	.word	index@(_Z17doConvolutionCUDAPKhPhiiiPKfi)
        /*0014*/ 	.word	0x00000000


	//----- nvinfo : EIATTR_MIN_STACK_SIZE
	.align		4
.L_3:
        /*0018*/ 	.byte	0x04, 0x12
        /*001a*/ 	.short	(.L_5 - .L_4)
	.align		4
.L_4:
        /*001c*/ 	.word	index@(_Z17doConvolutionCUDAPKhPhiiiPKfi)
        /*0020*/ 	.word	0x00000000
.L_5:


//--------------------- .nv.compat                --------------------------
	.section	.nv.compat,"",@"SHT_CUDA_COMPAT_INFO"
	.align	4
        /*0000*/ 	.byte	0x02, 0x09, 0x00, 0x00, 0x02, 0x02, 0x01, 0x00, 0x02, 0x05, 0x05, 0x00, 0x03, 0x07, 0x01, 0x01
        /*0010*/ 	.byte	0x02, 0x03, 0x00, 0x00, 0x02, 0x06, 0x01, 0x00, 0x04, 0x0b, 0x08, 0x00, 0x09, 0x00, 0x00, 0x00
        /*0020*/ 	.byte	0x00, 0x00, 0x00, 0x00


//--------------------- .nv.info._Z17doConvolutionCUDAPKhPhiiiPKfi --------------------------
	.section	.nv.info._Z17doConvolutionCUDAPKhPhiiiPKfi,"",@"SHT_CUDA_INFO"
	.sectionflags	@""
	.align	4


	//----- nvinfo : EIATTR_CUDA_API_VERSION
	.align		4
        /*0000*/ 	.byte	0x04, 0x37
        /*0002*/ 	.short	(.L_7 - .L_6)
.L_6:
        /*0004*/ 	.word	0x00000082


	//----- nvinfo : EIATTR_KPARAM_INFO
	.align		4
.L_7:
        /*0008*/ 	.byte	0x04, 0x17
        /*000a*/ 	.short	(.L_9 - .L_8)
.L_8:
        /*000c*/ 	.word	0x00000000
        /*0010*/ 	.short	0x0006
        /*0012*/ 	.short	0x0028
        /*0014*/ 	.byte	0x00, 0xf0, 0x11, 0x00


	//----- nvinfo : EIATTR_KPARAM_INFO
	.align		4
.L_9:
        /*0018*/ 	.byte	0x04, 0x17
        /*001a*/ 	.short	(.L_11 - .L_10)
.L_10:
        /*001c*/ 	.word	0x00000000
        /*0020*/ 	.short	0x0005
        /*0022*/ 	.short	0x0020
        /*0024*/ 	.byte	0x00, 0xf5, 0x21, 0x00


	//----- nvinfo : EIATTR_KPARAM_INFO
	.align		4
.L_11:
        /*0028*/ 	.byte	0x04, 0x17
        /*002a*/ 	.short	(.L_13 - .L_12)
.L_12:
        /*002c*/ 	.word	0x00000000
        /*0030*/ 	.short	0x0004
        /*0032*/ 	.short	0x0018
        /*0034*/ 	.byte	0x00, 0xf0, 0x11, 0x00


	//----- nvinfo : EIATTR_KPARAM_INFO
	.align		4
.L_13:
        /*0038*/ 	.byte	0x04, 0x17
        /*003a*/ 	.short	(.L_15 - .L_14)
.L_14:
        /*003c*/ 	.word	0x00000000
        /*0040*/ 	.short	0x0003
        /*0042*/ 	.short	0x0014
        /*0044*/ 	.byte	0x00, 0xf0, 0x11, 0x00


	//----- nvinfo : EIATTR_KPARAM_INFO
	.align		4
.L_15:
        /*0048*/ 	.byte	0x04, 0x17
        /*004a*/ 	.short	(.L_17 - .L_16)
.L_16:
        /*004c*/ 	.word	0x00000000
        /*0050*/ 	.short	0x0002
        /*0052*/ 	.short	0x0010
        /*0054*/ 	.byte	0x00, 0xf0, 0x11, 0x00


	//----- nvinfo : EIATTR_KPARAM_INFO
	.align		4
.L_17:
        /*0058*/ 	.byte	0x04, 0x17
        /*005a*/ 	.short	(.L_19 - .L_18)
.L_18:
        /*005c*/ 	.word	0x00000000
        /*0060*/ 	.short	0x0001
        /*0062*/ 	.short	0x0008
        /*0064*/ 	.byte	0x00, 0xf5, 0x21, 0x00


	//----- nvinfo : EIATTR_KPARAM_INFO
	.align		4
.L_19:
        /*0068*/ 	.byte	0x04, 0x17
        /*006a*/ 	.short	(.L_21 - .L_20)
.L_20:
        /*006c*/ 	.word	0x00000000
        /*0070*/ 	.short	0x0000
        /*0072*/ 	.short	0x0000
        /*0074*/ 	.byte	0x00, 0xf5, 0x21, 0x00


	//----- nvinfo : EIATTR_SPARSE_MMA_MASK
	.align		4
.L_21:
        /*0078*/ 	.byte	0x03, 0x50
        /*007a*/ 	.short	0x0000


	//----- nvinfo : EIATTR_MAXREG_COUNT
	.align		4
        /*007c*/ 	.byte	0x03, 0x1b
        /*007e*/ 	.short	0x00ff


	//----- nvinfo : EIATTR_MERCURY_ISA_VERSION
	.align		4
        /*0080*/ 	.byte	0x03, 0x5f
        /*0082*/ 	.short	0x0101


	//----- nvinfo : EIATTR_VRC_CTA_INIT_COUNT
	.align		4
        /*0084*/ 	.byte	0x02, 0x4a
	.zero		1
	.zero		1


	//----- nvinfo : EIATTR_EXIT_INSTR_OFFSETS
	.align		4
        /*0088*/ 	.byte	0x04, 0x1c
        /*008a*/ 	.short	(.L_23 - .L_22)


	//   ....[0]....
.L_22:
        /*008c*/ 	.word	0x00000130


	//   ....[1]....
        /*0090*/ 	.word	0x00001ac0


	//   ....[2]....
        /*0094*/ 	.word	0x00002430


	//   ....[3]....
        /*0098*/ 	.word	0x00002900


	//   ....[4]....
        /*009c*/ 	.word	0x00002bd0


	//   ....[5]....
        /*00a0*/ 	.word	0x00002d30


	//----- nvinfo : EIATTR_CBANK_PARAM_SIZE
	.align		4
.L_23:
        /*00a4*/ 	.byte	0x03, 0x19
        /*00a6*/ 	.short	0x002c


	//----- nvinfo : EIATTR_PARAM_CBANK
	.align		4
        /*00a8*/ 	.byte	0x04, 0x0a
        /*00aa*/ 	.short	(.L_25 - .L_24)
	.align		4
.L_24:
        /*00ac*/ 	.word	index@(.nv.constant0._Z17doConvolutionCUDAPKhPhiiiPKfi)
        /*00b0*/ 	.short	0x0380
        /*00b2*/ 	.short	0x002c


	//----- nvinfo : EIATTR_SW_WAR
	.align		4
.L_25:
        /*00b4*/ 	.byte	0x04, 0x36
        /*00b6*/ 	.short	(.L_27 - .L_26)
.L_26:
        /*00b8*/ 	.word	0x00000008
.L_27:


//--------------------- .nv.callgraph             --------------------------
	.section	.nv.callgraph,"",@"SHT_CUDA_CALLGRAPH"
	.align	4
	.sectionentsize	8
	.align		4
        /*0000*/ 	.word	0x00000000
	.align		4
        /*0004*/ 	.word	0xffffffff
	.align		4
        /*0008*/ 	.word	0x00000000
	.align		4
        /*000c*/ 	.word	0xfffffffe
	.align		4
        /*0010*/ 	.word	0x00000000
	.align		4
        /*0014*/ 	.word	0xfffffffd
	.align		4
        /*0018*/ 	.word	0x00000000
	.align		4
        /*001c*/ 	.word	0xfffffffc


//--------------------- .text._Z17doConvolutionCUDAPKhPhiiiPKfi --------------------------
	.section	.text._Z17doConvolutionCUDAPKhPhiiiPKfi,"ax",@progbits
	.align	128
        .global         _Z17doConvolutionCUDAPKhPhiiiPKfi
        .type           _Z17doConvolutionCUDAPKhPhiiiPKfi,@function
        .size           _Z17doConvolutionCUDAPKhPhiiiPKfi,(.L_x_14 - _Z17doConvolutionCUDAPKhPhiiiPKfi)
        .other          _Z17doConvolutionCUDAPKhPhiiiPKfi,@"STO_CUDA_ENTRY STV_DEFAULT"
_Z17doConvolutionCUDAPKhPhiiiPKfi:
.text._Z17doConvolutionCUDAPKhPhiiiPKfi:
[----:B------:R-:W-:Y:S01]  /*0000*/  LDC R1, c[0x0][0x37c] ;  /* 0x0000df00ff017b82 */ /* 0x000fe20000000800 */
[----:B------:R-:W0:Y:S07]  /*0010*/  S2R R3, SR_TID.Y ;  /* 0x0000000000037919 */ /* 0x000e2e0000002200 */
[----:B------:R-:W1:Y:S01]  /*0020*/  LDC R4, c[0x0][0x3a8] ;  /* 0x0000ea00ff047b82 */ /* 0x000e620000000800 */
[----:B------:R-:W2:Y:S01]  /*0030*/  LDCU.64 UR6, c[0x0][0x390] ;  /* 0x00007200ff0677ac */ /* 0x000ea20008000a00 */
[----:B------:R-:W3:Y:S06]  /*0040*/  S2R R2, SR_TID.X ;  /* 0x0000000000027919 */ /* 0x000eec0000002100 */
[----:B------:R-:W3:Y:S08]  /*0050*/  LDC R13, c[0x0][0x360] ;  /* 0x0000d800ff0d7b82 */ /* 0x000ef00000000800 */
[----:B------:R-:W0:Y:S08]  /*0060*/  S2UR UR5, SR_CTAID.Y ;  /* 0x00000000000579c3 */ /* 0x000e300000002600 */
[----:B------:R-:W0:Y:S01]  /*0070*/  LDC R14, c[0x0][0x364] ;  /* 0x0000d900ff0e7b82 */ /* 0x000e220000000800 */
[----:B-1----:R-:W-:-:S04]  /*0080*/  LEA.HI R0, R4, R4, RZ, 0x1 ;  /* 0x0000000404007211 */ /* 0x002fc800078f08ff */
[----:B------:R-:W-:-:S03]  /*0090*/  SHF.R.S32.HI R0, RZ, 0x1, R0 ;  /* 0x00000001ff007819 */ /* 0x000fc60000011400 */
[----:B------:R-:W3:Y:S01]  /*00a0*/  S2UR UR4, SR_CTAID.X ;  /* 0x00000000000479c3 */ /* 0x000ee20000002500 */
[----:B0-----:R-:W-:Y:S01]  /*00b0*/  IMAD R14, R14, UR5, R3 ;  /* 0x000000050e0e7c24 */ /* 0x001fe2000f8e0203 */
[----:B--2---:R-:W-:-:S04]  /*00c0*/  IADD3 R3, PT, PT, -R0, UR7, RZ ;  /* 0x0000000700037c10 */ /* 0x004fc8000fffe1ff */
[----:B------:R-:W-:Y:S01]  /*00d0*/  ISETP.GE.AND P0, PT, R14, R3, PT ;  /* 0x000000030e00720c */ /* 0x000fe20003f06270 */
[----:B---3--:R-:W-:Y:S01]  /*00e0*/  IMAD R13, R13, UR4, R2 ;  /* 0x000000040d0d7c24 */ /* 0x008fe2000f8e0202 */
[----:B------:R-:W-:-:S04]  /*00f0*/  IADD3 R2, PT, PT, -R0, UR6, RZ ;  /* 0x0000000600027c10 */ /* 0x000fc8000fffe1ff */
[C---:B------:R-:W-:Y:S02]  /*0100*/  VIMNMX R3, PT, PT, R13.reuse, R14, PT ;  /* 0x0000000e0d037248 */ /* 0x040fe40003fe0100 */
[----:B------:R-:W-:-:S04]  /*0110*/  ISETP.GE.OR P0, PT, R13, R2, P0 ;  /* 0x000000020d00720c */ /* 0x000fc80000706670 */
[----:B------:R-:W-:-:S13]  /*0120*/  ISETP.LT.OR P0, PT, R3, R0, P0 ;  /* 0x000000000300720c */ /* 0x000fda0000701670 */
[----:B------:R-:W-:Y:S05]  /*0130*/  @P0 EXIT ;  /* 0x000000000000094d */ /* 0x000fea0003800000 */
[----:B------:R-:W0:Y:S01]  /*0140*/  LDC R15, c[0x0][0x398] ;  /* 0x0000e600ff0f7b82 */ /* 0x000e220000000800 */
[----:B------:R-:W1:Y:S01]  /*0150*/  LDCU.64 UR4, c[0x0][0x358] ;  /* 0x00006b00ff0477ac */ /* 0x000e620008000a00 */
[----:B------:R-:W-:Y:S01]  /*0160*/  IMAD.MOV.U32 R12, RZ, RZ, RZ ;  /* 0x000000ffff0c7224 */ /* 0x000fe200078e00ff */
[----:B------:R-:W-:Y:S02]  /*0170*/  CS2R R10, SRZ ;  /* 0x00000000000a7805 */ /* 0x000fe4000001ff00 */
[----:B0-----:R-:W-:-:S04]  /*0180*/  ISETP.GE.AND P0, PT, R15, 0x1, PT ;  /* 0x000000010f00780c */ /* 0x001fc80003f06270 */
[----:B------:R-:W-:-:S13]  /*0190*/  ISETP.LT.OR P0, PT, R4, -0x1, !P0 ;  /* 0xffffffff0400780c */ /* 0x000fda0004701670 */
[----:B-1----:R-:W-:Y:S05]  /*01a0*/  @P0 BRA `(.L_x_0) ;  /* 0x00000018003c0947 */ /* 0x002fea0003800000 */
[----:B------:R-:W-:Y:S01]  /*01b0*/  IMAD.MOV R9, RZ, RZ, -R0 ;  /* 0x000000ffff097224 */ /* 0x000fe200078e0a00 */
[C---:B------:R-:W-:Y:S02]  /*01c0*/  LOP3.LUT R17, R15.reuse, 0xf, RZ, 0xc0, !PT ;  /* 0x0000000f0f117812 */ /* 0x040fe400078ec0ff */
[C---:B------:R-:W-:Y:S02]  /*01d0*/  LOP3.LUT R16, R15.reuse, 0x7, RZ, 0xc0, !PT ;  /* 0x000000070f107812 */ /* 0x040fe400078ec0ff */
[C---:B------:R-:W-:Y:S02]  /*01e0*/  LOP3.LUT R8, R15.reuse, 0x7ffffff0, RZ, 0xc0, !PT ;  /* 0x7ffffff00f087812 */ /* 0x040fe400078ec0ff */
[----:B------:R-:W-:-:S07]  /*01f0*/  LOP3.LUT R7, R15, 0x3, RZ, 0xc0, !PT ;  /* 0x000000030f077812 */ /* 0x000fce00078ec0ff */
.L_x_7:
[----:B------:R-:W0:Y:S01]  /*0200*/  LDC R0, c[0x0][0x3a8] ;  /* 0x0000ea00ff007b82 */ /* 0x000e220000000800 */
[----:B------:R-:W1:Y:S01]  /*0210*/  LDCU UR6, c[0x0][0x390] ;  /* 0x00007200ff0677ac */ /* 0x000e620008000800 */
[----:B------:R-:W-:Y:S01]  /*0220*/  IMAD.IADD R4, R14, 0x1, R9 ;  /* 0x000000010e047824 */ /* 0x000fe200078e0209 */
[----:B------:R-:W2:Y:S03]  /*0230*/  LDCU UR7, c[0x0][0x3a8] ;  /* 0x00007500ff0777ac */ /* 0x000ea60008000800 */
[----:B-1----:R-:W-:Y:S01]  /*0240*/  IMAD R4, R4, UR6, R13 ;  /* 0x0000000604047c24 */ /* 0x002fe2000f8e020d */
[----:B0-----:R-:W-:-:S04]  /*0250*/  LEA.HI R6, R0, R0, RZ, 0x1 ;  /* 0x0000000000067211 */ /* 0x001fc800078f08ff */
[----:B------:R-:W-:-:S04]  /*0260*/  SHF.R.S32.HI R6, RZ, 0x1, R6 ;  /* 0x00000001ff067819 */ /* 0x000fc80000011406 */
[----:B------:R-:W-:Y:S01]  /*0270*/  IABS R0, R6 ;  /* 0x0000000600007213 */ /* 0x000fe20000000000 */
[C---:B------:R-:W-:Y:S01]  /*0280*/  IMAD.IADD R3, R6.reuse, 0x1, R9 ;  /* 0x0000000106037824 */ /* 0x040fe200078e0209 */
[----:B------:R-:W-:Y:S02]  /*0290*/  IADD3 R5, PT, PT, -R6, RZ, RZ ;  /* 0x000000ff06057210 */ /* 0x000fe40007ffe1ff */
[----:B------:R-:W-:Y:S01]  /*02a0*/  ISETP.NE.AND P0, PT, R9, R0, PT ;  /* 0x000000000900720c */ /* 0x000fe20003f05270 */
[----:B--2---:R-:W-:Y:S02]  /*02b0*/  IMAD R0, R3, UR7, R6 ;  /* 0x0000000703007c24 */ /* 0x004fe4000f8e0206 */
[----:B-----5:R-:W-:-:S10]  /*02c0*/  VIADD R9, R9, 0x1 ;  /* 0x0000000109097836 */ /* 0x020fd40000000000 */
.L_x_6:
[----:B------:R-:W0:Y:S01]  /*02d0*/  LDC.64 R2, c[0x0][0x3a0] ;  /* 0x0000e800ff027b82 */ /* 0x000e220000000a00 */
[----:B------:R-:W-:-:S04]  /*02e0*/  IMAD.IADD R15, R0, 0x1, R5 ;  /* 0x00000001000f7824 */ /* 0x000fc800078e0205 */
[----:B0-----:R-:W-:-:S03]  /*02f0*/  IMAD.WIDE R2, R15, 0x4, R2 ;  /* 0x000000040f027825 */ /* 0x001fc600078e0202 */
[----:B------:R-:W0:Y:S01]  /*0300*/  LDC R15, c[0x0][0x398] ;  /* 0x0000e600ff0f7b82 */ /* 0x000e220000000800 */
[----:B------:R-:W-:Y:S01]  /*0310*/  IABS R20, R6 ;  /* 0x0000000600147213 */ /* 0x000fe20000000000 */
[----:B------:R-:W-:Y:S01]  /*0320*/  IMAD.IADD R22, R4, 0x1, R5 ;  /* 0x0000000104167824 */ /* 0x000fe200078e0205 */
[----:B-----5:R1:W5:Y:S02]  /*0330*/  LDG.E R18, desc[UR4][R2.64] ;  /* 0x0000000402127981 */ /* 0x020364000c1e1900 */
[C---:B------:R-:W-:Y:S01]  /*0340*/  ISETP.NE.AND P1, PT, R5.reuse, R20, PT ;  /* 0x000000140500720c */ /* 0x040fe20003f25270 */
[----:B------:R-:W-:Y:S01]  /*0350*/  IMAD.MOV.U32 R20, RZ, RZ, RZ ;  /* 0x000000ffff147224 */ /* 0x000fe200078e00ff */
[----:B------:R-:W-:Y:S02]  /*0360*/  IADD3 R5, PT, PT, R5, 0x1, RZ ;  /* 0x0000000105057810 */ /* 0x000fe40007ffe0ff */
[----:B0-----:R-:W-:Y:S01]  /*0370*/  ISETP.GE.U32.AND P2, PT, R15, 0x10, PT ;  /* 0x000000100f00780c */ /* 0x001fe20003f46070 */
[----:B------:R-:W-:-:S12]  /*0380*/  IMAD R19, R22, R15, RZ ;  /* 0x0000000f16137224 */ /* 0x000fd800078e02ff */
[----:B-1----:R-:W-:Y:S05]  /*0390*/  @!P2 BRA `(.L_x_1) ;  /* 0x0000000800bca947 */ /* 0x002fea0003800000 */
[----:B------:R-:W-:Y:S02]  /*03a0*/  IMAD.MOV R25, RZ, RZ, -R8 ;  /* 0x000000ffff197224 */ /* 0x000fe400078e0a08 */
[----:B------:R-:W-:Y:S02]  /*03b0*/  IMAD.MOV.U32 R24, RZ, RZ, 0x20 ;  /* 0x00000020ff187424 */ /* 0x000fe400078e00ff */
[----:B------:R-:W-:-:S07]  /*03c0*/  IMAD.MOV.U32 R21, RZ, RZ, R19 ;  /* 0x000000ffff157224 */ /* 0x000fce00078e0013 */
.L_x_2:
[----:B------:R-:W0:Y:S01]  /*03d0*/  LDC.64 R2, c[0x0][0x380] ;  /* 0x0000e000ff027b82 */ /* 0x000e220000000a00 */
[----:B------:R-:W-:Y:S02]  /*03e0*/  SHF.R.S32.HI R20, RZ, 0x1f, R21 ;  /* 0x0000001fff147819 */ /* 0x000fe40000011415 */
[----:B0-----:R-:W-:-:S04]  /*03f0*/  IADD3 R2, P2, P3, R21, 0x7, R2 ;  /* 0x0000000715027810 */ /* 0x001fc80007b5e002 */
[----:B------:R-:W-:-:S05]  /*0400*/  IADD3.X R3, PT, PT, R20, R3, RZ, P2, P3 ;  /* 0x0000000314037210 */ /* 0x000fca00017e64ff */
[----:B------:R-:W2:Y:S04]  /*0410*/  LDG.E.U8 R26, desc[UR4][R2.64+-0x7] ;  /* 0xfffff904021a7981 */ /* 0x000ea8000c1e1100 */
[----:B------:R-:W3:Y:S04]  /*0420*/  LDG.E.U8 R23, desc[UR4][R2.64+-0x6] ;  /* 0xfffffa0402177981 */ /* 0x000ee8000c1e1100 */
[----:B------:R-:W4:Y:S04]  /*0430*/  LDG.E.U8 R22, desc[UR4][R2.64+-0x5] ;  /* 0xfffffb0402167981 */ /* 0x000f28000c1e1100 */
[----:B------:R-:W4:Y:S01]  /*0440*/  LDG.E.U8 R20, desc[UR4][R2.64+-0x4] ;  /* 0xfffffc0402147981 */ /* 0x000f22000c1e1100 */
[----:B------:R-:W-:-:S02]  /*0450*/  ISETP.EQ.AND P4, PT, R24, 0x20, PT ;  /* 0x000000201800780c */ /* 0x000fc40003f82270 */
[C---:B------:R-:W-:Y:S02]  /*0460*/  ISETP.EQ.AND P3, PT, R24.reuse, 0x24, PT ;  /* 0x000000241800780c */ /* 0x040fe40003f62270 */
[C---:B------:R-:W-:Y:S02]  /*0470*/  ISETP.EQ.AND P2, PT, R24.reuse, 0x28, PT ;  /* 0x000000281800780c */ /* 0x040fe40003f42270 */
[----:B------:R-:W-:-:S07]  /*0480*/  ISETP.EQ.AND P5, PT, R24, 0x1c, PT ;  /* 0x0000001c1800780c */ /* 0x000fce0003fa2270 */
[----:B------:R-:W-:Y:S02]  /*0490*/  @P4 IMAD.MOV.U32 R29, RZ, RZ, R12 ;  /* 0x000000ffff1d4224 */ /* 0x000fe400078e000c */
[----:B------:R-:W-:Y:S02]  /*04a0*/  @P3 MOV R29, R11 ;  /* 0x0000000b001d3202 */ /* 0x000fe40000000f00 */
[----:B------:R-:W-:Y:S01]  /*04b0*/  @P2 IMAD.MOV.U32 R29, RZ, RZ, R10 ;  /* 0x000000ffff1d2224 */ /* 0x000fe200078e000a */
[----:B--2---:R-:W-:Y:S02]  /*04c0*/  I2FP.F32.U32 R27, R26 ;  /* 0x0000001a001b7245 */ /* 0x004fe40000201000 */
[----:B---3--:R-:W-:-:S03]  /*04d0*/  I2FP.F32.U32 R23, R23 ;  /* 0x0000001700177245 */ /* 0x008fc60000201000 */
[----:B-----5:R-:W-:-:S04]  /*04e0*/  FFMA R27, R18, R27, R29 ;  /* 0x0000001b121b7223 */ /* 0x020fc8000000001d */
[--C-:B------:R-:W-:Y:S02]  /*04f0*/  @P4 IMAD.MOV.U32 R12, RZ, RZ, R27.reuse ;  /* 0x000000ffff0c4224 */ /* 0x100fe400078e001b */
[--C-:B------:R-:W-:Y:S02]  /*0500*/  @P3 IMAD.MOV.U32 R11, RZ, RZ, R27.reuse ;  /* 0x000000ffff0b3224 */ /* 0x100fe400078e001b */
[----:B------:R-:W-:Y:S01]  /*0510*/  @P2 IMAD.MOV.U32 R10, RZ, RZ, R27 ;  /* 0x000000ffff0a2224 */ /* 0x000fe200078e001b */
[----:B------:R-:W-:Y:S01]  /*0520*/  @P5 MOV R27, R12 ;  /* 0x0000000c001b5202 */ /* 0x000fe20000000f00 */
[----:B------:R-:W-:Y:S01]  /*0530*/  @P4 IMAD.MOV.U32 R27, RZ, RZ, R11 ;  /* 0x000000ffff1b4224 */ /* 0x000fe200078e000b */
[----:B------:R-:W-:Y:S01]  /*0540*/  ISETP.EQ.AND P2, PT, R24, 0x18, PT ;  /* 0x000000181800780c */ /* 0x000fe20003f42270 */
[----:B------:R-:W-:-:S04]  /*0550*/  @P3 IMAD.MOV.U32 R27, RZ, RZ, R10 ;  /* 0x000000ffff1b3224 */ /* 0x000fc800078e000a */
[----:B------:R-:W-:Y:S02]  /*0560*/  FFMA R26, R18, R23, R27 ;  /* 0x00000017121a7223 */ /* 0x000fe4000000001b */
[----:B------:R-:W2:Y:S01]  /*0570*/  LDG.E.U8 R23, desc[UR4][R2.64+-0x3] ;  /* 0xfffffd0402177981 */ /* 0x000ea2000c1e1100 */
[----:B----4-:R-:W-:Y:S01]  /*0580*/  I2FP.F32.U32 R27, R22 ;  /* 0x00000016001b7245 */ /* 0x010fe20000201000 */
[--C-:B------:R-:W-:Y:S01]  /*0590*/  @P5 IMAD.MOV.U32 R12, RZ, RZ, R26.reuse ;  /* 0x000000ffff0c5224 */ /* 0x100fe200078e001a */
[----:B------:R-:W-:Y:S01]  /*05a0*/  @P3 MOV R10, R26 ;  /* 0x0000001a000a3202 */ /* 0x000fe20000000f00 */
[----:B------:R-:W-:Y:S01]  /*05b0*/  @P4 IMAD.MOV.U32 R11, RZ, RZ, R26 ;  /* 0x000000ffff0b4224 */ /* 0x000fe200078e001a */
[----:B------:R-:W3:Y:S01]  /*05c0*/  LDG.E.U8 R22, desc[UR4][R2.64+-0x2] ;  /* 0xfffffe0402167981 */ /* 0x000ee2000c1e1100 */
[----:B------:R-:W-:Y:S01]  /*05d0*/  @P2 IMAD.MOV.U32 R29, RZ, RZ, R12 ;  /* 0x000000ffff1d2224 */ /* 0x000fe200078e000c */
[----:B------:R-:W-:Y:S01]  /*05e0*/  ISETP.EQ.AND P3, PT, R24, 0x14, PT ;  /* 0x000000141800780c */ /* 0x000fe20003f62270 */
[----:B------:R-:W-:Y:S01]  /*05f0*/  @P5 IMAD.MOV.U32 R29, RZ, RZ, R11 ;  /* 0x000000ffff1d5224 */ /* 0x000fe200078e000b */
[----:B------:R-:W4:Y:S01]  /*0600*/  LDG.E.U8 R26, desc[UR4][R2.64] ;  /* 0x00000004021a7981 */ /* 0x000f22000c1e1100 */
[----:B------:R-:W-:-:S04]  /*0610*/  @P4 IMAD.MOV.U32 R29, RZ, RZ, R10 ;  /* 0x000000ffff1d4224 */ /* 0x000fc800078e000a */
[----:B------:R-:W-:-:S04]  /*0620*/  FFMA R27, R18, R27, R29 ;  /* 0x0000001b121b7223 */ /* 0x000fc8000000001d */
[--C-:B------:R-:W-:Y:S01]  /*0630*/  @P2 IMAD.MOV.U32 R12, RZ, RZ, R27.reuse ;  /* 0x000000ffff0c2224 */ /* 0x100fe200078e001b */
[----:B------:R-:W-:Y:S01]  /*0640*/  @P5 MOV R11, R27 ;  /* 0x0000001b000b5202 */ /* 0x000fe20000000f00 */
[----:B------:R-:W-:Y:S01]  /*0650*/  @P4 IMAD.MOV.U32 R10, RZ, RZ, R27 ;  /* 0x000000ffff0a4224 */ /* 0x000fe200078e001b */
[----:B------:R-:W-:Y:S02]  /*0660*/  I2FP.F32.U32 R27, R20 ;  /* 0x00000014001b7245 */ /* 0x000fe40000201000 */
[----:B------:R-:W4:Y:S01]  /*0670*/  LDG.E.U8 R20, desc[UR4][R2.64+-0x1] ;  /* 0xffffff0402147981 */ /* 0x000f22000c1e1100 */
[----:B------:R-:W-:Y:S02]  /*0680*/  @P3 IMAD.MOV.U32 R29, RZ, RZ, R12 ;  /* 0x000000ffff1d3224 */ /* 0x000fe400078e000c */
[----:B------:R-:W-:Y:S01]  /*0690*/  @P2 IMAD.MOV.U32 R29, RZ, RZ, R11 ;  /* 0x000000ffff1d2224 */ /* 0x000fe200078e000b */
[----:B------:R-:W-:Y:S01]  /*06a0*/  ISETP.EQ.AND P4, PT, R24, 0x10, PT ;  /* 0x000000101800780c */ /* 0x000fe20003f82270 */
[----:B------:R-:W-:-:S04]  /*06b0*/  @P5 IMAD.MOV.U32 R29, RZ, RZ, R10 ;  /* 0x000000ffff1d5224 */ /* 0x000fc800078e000a */
[----:B------:R-:W-:-:S05]  /*06c0*/  FFMA R27, R18, R27, R29 ;  /* 0x0000001b121b7223 */ /* 0x000fca000000001d */
[----:B------:R-:W-:Y:S01]  /*06d0*/  @P3 MOV R12, R27 ;  /* 0x0000001b000c3202 */ /* 0x000fe20000000f00 */
[--C-:B------:R-:W-:Y:S02]  /*06e0*/  @P2 IMAD.MOV.U32 R11, RZ, RZ, R27.reuse ;  /* 0x000000ffff0b2224 */ /* 0x100fe400078e001b */
[----:B------:R-:W-:Y:S02]  /*06f0*/  @P5 IMAD.MOV.U32 R10, RZ, RZ, R27 ;  /* 0x000000ffff0a5224 */ /* 0x000fe400078e001b */
[----:B------:R-:W-:Y:S01]  /*0700*/  @P4 IMAD.MOV.U32 R27, RZ, RZ, R12 ;  /* 0x000000ffff1b4224 */ /* 0x000fe200078e000c */
[----:B------:R-:W-:Y:S01]  /*0710*/  ISETP.EQ.AND P5, PT, R24, 0xc, PT ;  /* 0x0000000c1800780c */ /* 0x000fe20003fa2270 */
[----:B------:R-:W-:Y:S01]  /*0720*/  @P3 IMAD.MOV.U32 R27, RZ, RZ, R11 ;  /* 0x000000ffff1b3224 */ /* 0x000fe200078e000b */
[----:B------:R-:W-:Y:S02]  /*0730*/  @P2 MOV R27, R10 ;  /* 0x0000000a001b2202 */ /* 0x000fe40000000f00 */
[----:B--2---:R-:W-:-:S05]  /*0740*/  I2FP.F32.U32 R23, R23 ;  /* 0x0000001700177245 */ /* 0x004fca0000201000 */
[----:B------:R-:W-:-:S04]  /*0750*/  FFMA R23, R18, R23, R27 ;  /* 0x0000001712177223 */ /* 0x000fc8000000001b */
[--C-:B------:R-:W-:Y:S02]  /*0760*/  @P4 IMAD.MOV.U32 R12, RZ, RZ, R23.reuse ;  /* 0x000000ffff0c4224 */ /* 0x100fe400078e0017 */
[--C-:B------:R-:W-:Y:S02]  /*0770*/  @P3 IMAD.MOV.U32 R11, RZ, RZ, R23.reuse ;  /* 0x000000ffff0b3224 */ /* 0x100fe400078e0017 */
[----:B------:R-:W-:Y:S01]  /*0780*/  @P2 IMAD.MOV.U32 R10, RZ, RZ, R23 ;  /* 0x000000ffff0a2224 */ /* 0x000fe200078e0017 */
[----:B---3--:R-:W-:Y:S01]  /*0790*/  I2FP.F32.U32 R23, R22 ;  /* 0x0000001600177245 */ /* 0x008fe20000201000 */
[----:B------:R-:W-:Y:S01]  /*07a0*/  @P5 IMAD.MOV.U32 R27, RZ, RZ, R12 ;  /* 0x000000ffff1b5224 */ /* 0x000fe200078e000c */
[----:B------:R-:W-:Y:S01]  /*07b0*/  @P4 MOV R27, R11 ;  /* 0x0000000b001b4202 */ /* 0x000fe20000000f00 */
[----:B------:R-:W-:Y:S01]  /*07c0*/  @P3 IMAD.MOV.U32 R27, RZ, RZ, R10 ;  /* 0x000000ffff1b3224 */ /* 0x000fe200078e000a */
[----:B------:R-:W-:Y:S01]  /*07d0*/  ISETP.EQ.AND P2, PT, R24, 0x8, PT ;  /* 0x000000081800780c */ /* 0x000fe20003f42270 */
[----:B------:R-:W2:Y:S02]  /*07e0*/  LDG.E.U8 R22, desc[UR4][R2.64+0x1] ;  /* 0x0000010402167981 */ /* 0x000ea4000c1e1100 */
[----:B------:R-:W-:-:S04]  /*07f0*/  FFMA R23, R18, R23, R27 ;  /* 0x0000001712177223 */ /* 0x000fc8000000001b */
[--C-:B------:R-:W-:Y:S02]  /*0800*/  @P5 IMAD.MOV.U32 R12, RZ, RZ, R23.reuse ;  /* 0x000000ffff0c5224 */ /* 0x100fe400078e0017 */
[--C-:B------:R-:W-:Y:S02]  /*0810*/  @P4 IMAD.MOV.U32 R11, RZ, RZ, R23.reuse ;  /* 0x000000ffff0b4224 */ /* 0x100fe400078e0017 */
[----:B------:R-:W-:Y:S01]  /*0820*/  @P3 IMAD.MOV.U32 R10, RZ, RZ, R23 ;  /* 0x000000ffff0a3224 */ /* 0x000fe200078e0017 */
[----:B----4-:R-:W-:Y:S02]  /*0830*/  I2FP.F32.U32 R23, R20 ;  /* 0x0000001400177245 */ /* 0x010fe40000201000 */
[----:B------:R-:W-:Y:S01]  /*0840*/  @P2 MOV R27, R12 ;  /* 0x0000000c001b2202 */ /* 0x000fe20000000f00 */
[----:B------:R-:W-:Y:S01]  /*0850*/  @P5 IMAD.MOV.U32 R27, RZ, RZ, R11 ;  /* 0x000000ffff1b5224 */ /* 0x000fe200078e000b */
[----:B------:R-:W-:Y:S01]  /*0860*/  ISETP.EQ.AND P3, PT, R24, 0x4, PT ;  /* 0x000000041800780c */ /* 0x000fe20003f62270 */
[----:B------:R-:W-:Y:S01]  /*0870*/  @P4 IMAD.MOV.U32 R27, RZ, RZ, R10 ;  /* 0x000000ffff1b4224 */ /* 0x000fe200078e000a */
[----:B------:R-:W3:Y:S03]  /*0880*/  LDG.E.U8 R20, desc[UR4][R2.64+0x2] ;  /* 0x0000020402147981 */ /* 0x000ee6000c1e1100 */
[----:B------:R-:W-:-:S04]  /*0890*/  FFMA R23, R18, R23, R27 ;  /* 0x0000001712177223 */ /* 0x000fc8000000001b */
[--C-:B------:R-:W-:Y:S01]  /*08a0*/  @P2 IMAD.MOV.U32 R12, RZ, RZ, R23.reuse ;  /* 0x000000ffff0c2224 */ /* 0x100fe200078e0017 */
[----:B------:R-:W-:Y:S01]  /*08b0*/  @P4 MOV R10, R23 ;  /* 0x00000017000a4202 */ /* 0x000fe20000000f00 */
[----:B------:R-:W-:Y:S01]  /*08c0*/  @P5 IMAD.MOV.U32 R11, RZ, RZ, R23 ;  /* 0x000000ffff0b5224 */ /* 0x000fe200078e0017 */
[----:B------:R-:W-:Y:S01]  /*08d0*/  I2FP.F32.U32 R23, R26 ;  /* 0x0000001a00177245 */ /* 0x000fe20000201000 */
[----:B------:R-:W-:Y:S02]  /*08e0*/  @P3 IMAD.MOV.U32 R27, RZ, RZ, R12 ;  /* 0x000000ffff1b3224 */ /* 0x000fe400078e000c */
[----:B------:R-:W-:Y:S02]  /*08f0*/  @P2 IMAD.MOV.U32 R27, RZ, RZ, R11 ;  /* 0x000000ffff1b2224 */ /* 0x000fe400078e000b */
[----:B------:R-:W-:-:S04]  /*0900*/  @P5 IMAD.MOV.U32 R27, RZ, RZ, R10 ;  /* 0x000000ffff1b5224 */ /* 0x000fc800078e000a */
[----:B------:R-:W-:Y:S02]  /*0910*/  FFMA R26, R18, R23, R27 ;  /* 0x00000017121a7223 */ /* 0x000fe4000000001b */
[----:B------:R-:W4:Y:S02]  /*0920*/  LDG.E.U8 R23, desc[UR4][R2.64+0x3] ;  /* 0x0000030402177981 */ /* 0x000f24000c1e1100 */
[--C-:B------:R-:W-:Y:S01]  /*0930*/  @P3 IMAD.MOV.U32 R12, RZ, RZ, R26.reuse ;  /* 0x000000ffff0c3224 */ /* 0x100fe200078e001a */
[----:B------:R-:W-:Y:S01]  /*0940*/  @P2 MOV R11, R26 ;  /* 0x0000001a000b2202 */ /* 0x000fe20000000f00 */
[----:B------:R-:W-:Y:S02]  /*0950*/  @P5 IMAD.MOV.U32 R10, RZ, RZ, R26 ;  /* 0x000000ffff0a5224 */ /* 0x000fe400078e001a */
[----:B------:R-:W4:Y:S01]  /*0960*/  LDG.E.U8 R26, desc[UR4][R2.64+0x4] ;  /* 0x00000404021a7981 */ /* 0x000f22000c1e1100 */
[C---:B------:R-:W-:Y:S02]  /*0970*/  ISETP.EQ.AND P5, PT, R24.reuse, RZ, PT ;  /* 0x000000ff1800720c */ /* 0x040fe40003fa2270 */
[----:B------:R-:W-:-:S11]  /*0980*/  ISETP.EQ.AND P4, PT, R24, -0x4, PT ;  /* 0xfffffffc1800780c */ /* 0x000fd60003f82270 */
[----:B------:R-:W-:Y:S02]  /*0990*/  @P5 IMAD.MOV.U32 R29, RZ, RZ, R12 ;  /* 0x000000ffff1d5224 */ /* 0x000fe400078e000c */
[----:B------:R-:W-:Y:S02]  /*09a0*/  @P3 IMAD.MOV.U32 R29, RZ, RZ, R11 ;  /* 0x000000ffff1d3224 */ /* 0x000fe400078e000b */
[----:B------:R-:W-:Y:S01]  /*09b0*/  @P2 IMAD.MOV.U32 R29, RZ, RZ, R10 ;  /* 0x000000ffff1d2224 */ /* 0x000fe200078e000a */
[----:B--2---:R-:W-:Y:S02]  /*09c0*/  I2FP.F32.U32 R27, R22 ;  /* 0x00000016001b7245 */ /* 0x004fe40000201000 */
[----:B------:R-:W2:Y:S03]  /*09d0*/  LDG.E.U8 R22, desc[UR4][R2.64+0x6] ;  /* 0x0000060402167981 */ /* 0x000ea6000c1e1100 */
[----:B------:R-:W-:-:S05]  /*09e0*/  FFMA R27, R18, R27, R29 ;  /* 0x0000001b121b7223 */ /* 0x000fca000000001d */
[----:B------:R-:W-:Y:S01]  /*09f0*/  @P5 MOV R12, R27 ;  /* 0x0000001b000c5202 */ /* 0x000fe20000000f00 */
[--C-:B------:R-:W-:Y:S02]  /*0a00*/  @P3 IMAD.MOV.U32 R11, RZ, RZ, R27.reuse ;  /* 0x000000ffff0b3224 */ /* 0x100fe400078e001b */
[----:B------:R-:W-:Y:S02]  /*0a10*/  @P2 IMAD.MOV.U32 R10, RZ, RZ, R27 ;  /* 0x000000ffff0a2224 */ /* 0x000fe400078e001b */
[----:B------:R-:W-:Y:S01]  /*0a20*/  @P4 IMAD.MOV.U32 R29, RZ, RZ, R12 ;  /* 0x000000ffff1d4224 */ /* 0x000fe200078e000c */
[----:B------:R-:W-:Y:S01]  /*0a30*/  ISETP.EQ.AND P2, PT, R24, -0x8, PT ;  /* 0xfffffff81800780c */ /* 0x000fe20003f42270 */
[----:B------:R-:W-:Y:S01]  /*0a40*/  @P5 IMAD.MOV.U32 R29, RZ, RZ, R11 ;  /* 0x000000ffff1d5224 */ /* 0x000fe200078e000b */
[----:B---3--:R-:W-:Y:S02]  /*0a50*/  I2FP.F32.U32 R27, R20 ;  /* 0x00000014001b7245 */ /* 0x008fe40000201000 */
[----:B------:R-:W-:Y:S01]  /*0a60*/  @P3 MOV R29, R10 ;  /* 0x0000000a001d3202 */ /* 0x000fe20000000f00 */
[----:B------:R-:W3:Y:S04]  /*0a70*/  LDG.E.U8 R20, desc[UR4][R2.64+0x5] ;  /* 0x0000050402147981 */ /* 0x000ee8000c1e1100 */
[----:B------:R-:W-:-:S04]  /*0a80*/  FFMA R27, R18, R27, R29 ;  /* 0x0000001b121b7223 */ /* 0x000fc8000000001d */
[--C-:B------:R-:W-:Y:S02]  /*0a90*/  @P4 IMAD.MOV.U32 R12, RZ, RZ, R27.reuse ;  /* 0x000000ffff0c4224 */ /* 0x100fe400078e001b */
[--C-:B------:R-:W-:Y:S02]  /*0aa0*/  @P5 IMAD.MOV.U32 R11, RZ, RZ, R27.reuse ;  /* 0x000000ffff0b5224 */ /* 0x100fe400078e001b */
[----:B------:R-:W-:Y:S02]  /*0ab0*/  @P3 IMAD.MOV.U32 R10, RZ, RZ, R27 ;  /* 0x000000ffff0a3224 */ /* 0x000fe400078e001b */
[----:B------:R-:W-:Y:S01]  /*0ac0*/  @P2 IMAD.MOV.U32 R27, RZ, RZ, R12 ;  /* 0x000000ffff1b2224 */ /* 0x000fe200078e000c */
[----:B------:R-:W-:Y:S01]  /*0ad0*/  @P4 MOV R27, R11 ;  /* 0x0000000b001b4202 */ /* 0x000fe20000000f00 */
[----:B------:R-:W-:Y:S01]  /*0ae0*/  @P5 IMAD.MOV.U32 R27, RZ, RZ, R10 ;  /* 0x000000ffff1b5224 */ /* 0x000fe200078e000a */
[----:B----4-:R-:W-:Y:S02]  /*0af0*/  I2FP.F32.U32 R23, R23 ;  /* 0x0000001700177245 */ /* 0x010fe40000201000 */
[----:B------:R-:W-:-:S03]  /*0b00*/  ISETP.EQ.AND P3, PT, R24, -0xc, PT ;  /* 0xfffffff41800780c */ /* 0x000fc60003f62270 */
[----:B------:R-:W-:-:S04]  /*0b10*/  FFMA R23, R18, R23, R27 ;  /* 0x0000001712177223 */ /* 0x000fc8000000001b */
[--C-:B------:R-:W-:Y:S02]  /*0b20*/  @P2 IMAD.MOV.U32 R12, RZ, RZ, R23.reuse ;  /* 0x000000ffff0c2224 */ /* 0x100fe400078e0017 */
[--C-:B------:R-:W-:Y:S02]  /*0b30*/  @P4 IMAD.MOV.U32 R11, RZ, RZ, R23.reuse ;  /* 0x000000ffff0b4224 */ /* 0x100fe400078e0017 */
[----:B------:R-:W-:Y:S01]  /*0b40*/  @P5 IMAD.MOV.U32 R10, RZ, RZ, R23 ;  /* 0x000000ffff0a5224 */ /* 0x000fe200078e0017 */
[----:B------:R-:W-:Y:S02]  /*0b50*/  I2FP.F32.U32 R23, R26 ;  /* 0x0000001a00177245 */ /* 0x000fe40000201000 */
[----:B------:R-:W-:Y:S01]  /*0b60*/  @P3 MOV R27, R12 ;  /* 0x0000000c001b3202 */ /* 0x000fe20000000f00 */
[----:B------:R-:W-:Y:S01]  /*0b70*/  @P2 IMAD.MOV.U32 R27, RZ, RZ, R11 ;  /* 0x000000ffff1b2224 */ /* 0x000fe200078e000b */
[----:B------:R-:W4:Y:S01]  /*0b80*/  LDG.E.U8 R26, desc[UR4][R2.64+0x8] ;  /* 0x00000804021a7981 */ /* 0x000f22000c1e1100 */
[----:B------:R-:W-:-:S04]  /*0b90*/  @P4 IMAD.MOV.U32 R27, RZ, RZ, R10 ;  /* 0x000000ffff1b4224 */ /* 0x000fc800078e000a */
[----:B------:R-:W-:Y:S02]  /*0ba0*/  FFMA R27, R18, R23, R27 ;  /* 0x00000017121b7223 */ /* 0x000fe4000000001b */
[----:B------:R2:W4:Y:S01]  /*0bb0*/  LDG.E.U8 R23, desc[UR4][R2.64+0x7] ;  /* 0x0000070402177981 */ /* 0x000522000c1e1100 */
[C---:B------:R-:W-:Y:S01]  /*0bc0*/  ISETP.EQ.AND P5, PT, R24.reuse, -0x10, PT ;  /* 0xfffffff01800780c */ /* 0x040fe20003fa2270 */
[--C-:B------:R-:W-:Y:S01]  /*0bd0*/  @P3 IMAD.MOV.U32 R12, RZ, RZ, R27.reuse ;  /* 0x000000ffff0c3224 */ /* 0x100fe200078e001b */
[----:B------:R-:W-:Y:S01]  /*0be0*/  @P4 MOV R10, R27 ;  /* 0x0000001b000a4202 */ /* 0x000fe20000000f00 */
[----:B------:R-:W-:Y:S01]  /*0bf0*/  @P2 IMAD.MOV.U32 R11, RZ, RZ, R27 ;  /* 0x000000ffff0b2224 */ /* 0x000fe200078e001b */
[----:B------:R-:W-:-:S09]  /*0c00*/  ISETP.EQ.AND P4, PT, R24, -0x14, PT ;  /* 0xffffffec1800780c */ /* 0x000fd20003f82270 */
[----:B------:R-:W-:Y:S02]  /*0c10*/  @P5 IMAD.MOV.U32 R29, RZ, RZ, R12 ;  /* 0x000000ffff1d5224 */ /* 0x000fe400078e000c */
[----:B------:R-:W-:Y:S02]  /*0c20*/  @P3 IMAD.MOV.U32 R29, RZ, RZ, R11 ;  /* 0x000000ffff1d3224 */ /* 0x000fe400078e000b */
[----:B------:R-:W-:Y:S01]  /*0c30*/  @P2 IMAD.MOV.U32 R29, RZ, RZ, R10 ;  /* 0x000000ffff1d2224 */ /* 0x000fe200078e000a */
[----:B------:R-:W-:Y:S01]  /*0c40*/  ISETP.EQ.AND P6, PT, R24, -0x1c, PT ;  /* 0xffffffe41800780c */ /* 0x000fe20003fc2270 */
[----:B------:R-:W-:Y:S02]  /*0c50*/  VIADD R25, R25, 0x10 ;  /* 0x0000001019197836 */ /* 0x000fe40000000000 */
[----:B------:R-:W-:Y:S01]  /*0c60*/  VIADD R21, R21, 0x10 ;  /* 0x0000001015157836 */ /* 0x000fe20000000000 */
[----:B--2---:R-:W-:Y:S02]  /*0c70*/  I2FP.F32.U32 R3, R22 ;  /* 0x0000001600037245 */ /* 0x004fe40000201000 */
[----:B---3--:R-:W-:-:S05]  /*0c80*/  I2FP.F32.U32 R27, R20 ;  /* 0x00000014001b7245 */ /* 0x008fca0000201000 */
[----:B------:R-:W-:-:S04]  /*0c90*/  FFMA R27, R18, R27, R29 ;  /* 0x0000001b121b7223 */ /* 0x000fc8000000001d */
[--C-:B------:R-:W-:Y:S01]  /*0ca0*/  @P5 IMAD.MOV.U32 R12, RZ, RZ, R27.reuse ;  /* 0x000000ffff0c5224 */ /* 0x100fe200078e001b */
[----:B------:R-:W-:Y:S01]  /*0cb0*/  @P3 MOV R11, R27 ;  /* 0x0000001b000b3202 */ /* 0x000fe20000000f00 */
[----:B------:R-:W-:Y:S02]  /*0cc0*/  @P2 IMAD.MOV.U32 R10, RZ, RZ, R27 ;  /* 0x000000ffff0a2224 */ /* 0x000fe400078e001b */
[----:B------:R-:W-:Y:S02]  /*0cd0*/  @P4 IMAD.MOV.U32 R29, RZ, RZ, R12 ;  /* 0x000000ffff1d4224 */ /* 0x000fe400078e000c */
[----:B------:R-:W-:Y:S01]  /*0ce0*/  @P5 IMAD.MOV.U32 R29, RZ, RZ, R11 ;  /* 0x000000ffff1d5224 */ /* 0x000fe200078e000b */
[----:B------:R-:W-:Y:S01]  /*0cf0*/  ISETP.EQ.AND P2, PT, R24, -0x18, PT ;  /* 0xffffffe81800780c */ /* 0x000fe20003f42270 */
[----:B------:R-:W-:-:S04]  /*0d00*/  @P3 IMAD.MOV.U32 R29, RZ, RZ, R10 ;  /* 0x000000ffff1d3224 */ /* 0x000fc800078e000a */
[----:B------:R-:W-:-:S05]  /*0d10*/  FFMA R3, R18, R3, R29 ;  /* 0x0000000312037223 */ /* 0x000fca000000001d */
[----:B------:R-:W-:Y:S01]  /*0d20*/  @P4 MOV R12, R3 ;  /* 0x00000003000c4202 */ /* 0x000fe20000000f00 */
[--C-:B------:R-:W-:Y:S02]  /*0d30*/  @P5 IMAD.MOV.U32 R11, RZ, RZ, R3.reuse ;  /* 0x000000ffff0b5224 */ /* 0x100fe400078e0003 */
[----:B------:R-:W-:Y:S02]  /*0d40*/  @P3 IMAD.MOV.U32 R10, RZ, RZ, R3 ;  /* 0x000000ffff0a3224 */ /* 0x000fe400078e0003 */
[----:B------:R-:W-:Y:S02]  /*0d50*/  @P2 IMAD.MOV.U32 R27, RZ, RZ, R12 ;  /* 0x000000ffff1b2224 */ /* 0x000fe400078e000c */
[----:B------:R-:W-:Y:S01]  /*0d60*/  @P4 IMAD.MOV.U32 R27, RZ, RZ, R11 ;  /* 0x000000ffff1b4224 */ /* 0x000fe200078e000b */
[----:B------:R-:W-:Y:S02]  /*0d70*/  @P5 MOV R27, R10 ;  /* 0x0000000a001b5202 */ /* 0x000fe40000000f00 */
[----:B----4-:R-:W-:-:S05]  /*0d80*/  I2FP.F32.U32 R23, R23 ;  /* 0x0000001700177245 */ /* 0x010fca0000201000 */
[----:B------:R-:W-:Y:S01]  /*0d90*/  FFMA R23, R18, R23, R27 ;  /* 0x0000001712177223 */ /* 0x000fe2000000001b */
[----:B------:R-:W-:-:S03]  /*0da0*/  ISETP.NE.AND P3, PT, R25, RZ, PT ;  /* 0x000000ff1900720c */ /* 0x000fc60003f65270 */
[--C-:B------:R-:W-:Y:S02]  /*0db0*/  @P2 IMAD.MOV.U32 R12, RZ, RZ, R23.reuse ;  /* 0x000000ffff0c2224 */ /* 0x100fe400078e0017 */
[--C-:B------:R-:W-:Y:S02]  /*0dc0*/  @P4 IMAD.MOV.U32 R11, RZ, RZ, R23.reuse ;  /* 0x000000ffff0b4224 */ /* 0x100fe400078e0017 */
[----:B------:R-:W-:Y:S01]  /*0dd0*/  @P5 IMAD.MOV.U32 R10, RZ, RZ, R23 ;  /* 0x000000ffff0a5224 */ /* 0x000fe200078e0017 */
[----:B------:R-:W-:Y:S01]  /*0de0*/  I2FP.F32.U32 R3, R26 ;  /* 0x0000001a00037245 */ /* 0x000fe20000201000 */
[----:B------:R-:W-:Y:S01]  /*0df0*/  @P6 IMAD.MOV.U32 R27, RZ, RZ, R12 ;  /* 0x000000ffff1b6224 */ /* 0x000fe200078e000c */
[----:B------:R-:W-:Y:S01]  /*0e00*/  @P2 MOV R27, R11 ;  /* 0x0000000b001b2202 */ /* 0x000fe20000000f00 */
[----:B------:R-:W-:-:S04]  /*0e10*/  @P4 IMAD.MOV.U32 R27, RZ, RZ, R10 ;  /* 0x000000ffff1b4224 */ /* 0x000fc800078e000a */
[----:B------:R-:W-:Y:S01]  /*0e20*/  FFMA R3, R18, R3, R27 ;  /* 0x0000000312037223 */ /* 0x000fe2000000001b */
[----:B------:R-:W-:-:S03]  /*0e30*/  VIADD R24, R24, 0x40 ;  /* 0x0000004018187836 */ /* 0x000fc60000000000 */
[--C-:B------:R-:W-:Y:S01]  /*0e40*/  @P6 IMAD.MOV.U32 R12, RZ, RZ, R3.reuse ;  /* 0x000000ffff0c6224 */ /* 0x100fe200078e0003 */
[----:B------:R-:W-:Y:S01]  /*0e50*/  @P4 MOV R10, R3 ;  /* 0x00000003000a4202 */ /* 0x000fe20000000f00 */
[----:B------:R-:W-:Y:S01]  /*0e60*/  @P2 IMAD.MOV.U32 R11, RZ, RZ, R3 ;  /* 0x000000ffff0b2224 */ /* 0x000fe200078e0003 */
[----:B------:R-:W-:Y:S06]  /*0e70*/  @P3 BRA `(.L_x_2) ;  /* 0xfffffff400543947 */ /* 0x000fec000383ffff */
[----:B------:R-:W-:-:S07]  /*0e80*/  IMAD.MOV.U32 R20, RZ, RZ, R8 ;  /* 0x000000ffff147224 */ /* 0x000fce00078e0008 */
.L_x_1:
[----:B------:R-:W-:-:S13]  /*0e90*/  ISETP.NE.AND P2, PT, R17, RZ, PT ;  /* 0x000000ff1100720c */ /* 0x000fda0003f45270 */
[----:B------:R-:W-:Y:S05]  /*0ea0*/  @!P2 BRA `(.L_x_3) ;  /* 0x0000000800f4a947 */ /* 0x000fea0003800000 */
[----:B------:R-:W-:Y:S01]  /*0eb0*/  VIADD R2, R17, 0xffffffff ;  /* 0xffffffff11027836 */ /* 0x000fe20000000000 */
[----:B------:R-:W-:-:S04]  /*0ec0*/  ISETP.NE.AND P2, PT, R16, RZ, PT ;  /* 0x000000ff1000720c */ /* 0x000fc80003f45270 */
[----:B------:R-:W-:-:S13]  /*0ed0*/  ISETP.GE.U32.AND P3, PT, R2, 0x7, PT ;  /* 0x000000070200780c */ /* 0x000fda0003f66070 */
[----:B------:R-:W-:Y:S05]  /*0ee0*/  @!P3 BRA `(.L_x_4) ;  /* 0x000000040060b947 */ /* 0x000fea0003800000 */
[----:B------:R-:W0:Y:S01]  /*0ef0*/  LDCU.64 UR6, c[0x0][0x380] ;  /* 0x00007000ff0677ac */ /* 0x000e220008000a00 */
[----:B------:R-:W-:-:S04]  /*0f00*/  IADD3 R3, PT, PT, R19, R20, RZ ;  /* 0x0000001413037210 */ /* 0x000fc80007ffe0ff */
[----:B0-----:R-:W-:-:S04]  /*0f10*/  IADD3 R2, P3, PT, R3, UR6, RZ ;  /* 0x0000000603027c10 */ /* 0x001fc8000ff7e0ff */
[----:B------:R-:W-:-:S05]  /*0f20*/  LEA.HI.X.SX32 R3, R3, UR7, 0x1, P3 ;  /* 0x0000000703037c11 */ /* 0x000fca00098f0eff */
[----:B------:R-:W2:Y:S04]  /*0f30*/  LDG.E.U8 R24, desc[UR4][R2.64] ;  /* 0x0000000402187981 */ /* 0x000ea8000c1e1100 */
[----:B------:R-:W3:Y:S04]  /*0f40*/  LDG.E.U8 R25, desc[UR4][R2.64+0x1] ;  /* 0x0000010402197981 */ /* 0x000ee8000c1e1100 */
[----:B------:R-:W4:Y:S01]  /*0f50*/  LDG.E.U8 R23, desc[UR4][R2.64+0x2] ;  /* 0x0000020402177981 */ /* 0x000f22000c1e1100 */
[----:B------:R-:W-:-:S03]  /*0f60*/  IMAD.SHL.U32 R22, R20, 0x4, RZ ;  /* 0x0000000414167824 */ /* 0x000fc600078e00ff */
[----:B------:R-:W4:Y:S02]  /*0f70*/  LDG.E.U8 R21, desc[UR4][R2.64+0x3] ;  /* 0x0000030402157981 */ /* 0x000f24000c1e1100 */
[C---:B------:R-:W-:Y:S02]  /*0f80*/  ISETP.EQ.AND P6, PT, R22.reuse, RZ, PT ;  /* 0x000000ff1600720c */ /* 0x040fe40003fc2270 */
[C---:B------:R-:W-:Y:S02]  /*0f90*/  ISETP.EQ.AND P5, PT, R22.reuse, 0x4, PT ;  /* 0x000000041600780c */ /* 0x040fe40003fa2270 */
[C---:B------:R-:W-:Y:S02]  /*0fa0*/  ISETP.EQ.AND P4, PT, R22.reuse, 0x8, PT ;  /* 0x000000081600780c */ /* 0x040fe40003f82270 */
[----:B------:R-:W-:-:S07]  /*0fb0*/  ISETP.EQ.AND P3, PT, R22, -0x4, PT ;  /* 0xfffffffc1600780c */ /* 0x000fce0003f62270 */
[----:B------:R-:W-:Y:S02]  /*0fc0*/  @P6 IMAD.MOV.U32 R29, RZ, RZ, R12 ;  /* 0x000000ffff1d6224 */ /* 0x000fe400078e000c */
[----:B------:R-:W-:Y:S02]  /*0fd0*/  @P5 IMAD.MOV.U32 R29, RZ, RZ, R11 ;  /* 0x000000ffff1d5224 */ /* 0x000fe400078e000b */
[----:B------:R-:W-:Y:S01]  /*0fe0*/  @P4 IMAD.MOV.U32 R29, RZ, RZ, R10 ;  /* 0x000000ffff1d4224 */ /* 0x000fe200078e000a */
[----:B--2---:R-:W-:Y:S02]  /*0ff0*/  I2FP.F32.U32 R27, R24 ;  /* 0x00000018001b7245 */ /* 0x004fe40000201000 */
[----:B------:R-:W2:Y:S03]  /*1000*/  LDG.E.U8 R24, desc[UR4][R2.64+0x4] ;  /* 0x0000040402187981 */ /* 0x000ea6000c1e1100 */
[----:B-----5:R-:W-:-:S05]  /*1010*/  FFMA R27, R18, R27, R29 ;  /* 0x0000001b121b7223 */ /* 0x020fca000000001d */
[----:B------:R-:W-:Y:S01]  /*1020*/  @P6 MOV R12, R27 ;  /* 0x0000001b000c6202 */ /* 0x000fe20000000f00 */
[--C-:B------:R-:W-:Y:S02]  /*1030*/  @P5 IMAD.MOV.U32 R11, RZ, RZ, R27.reuse ;  /* 0x000000ffff0b5224 */ /* 0x100fe400078e001b */
[----:B------:R-:W-:Y:S02]  /*1040*/  @P4 IMAD.MOV.U32 R10, RZ, RZ, R27 ;  /* 0x000000ffff0a4224 */ /* 0x000fe400078e001b */
[----:B------:R-:W-:Y:S01]  /*1050*/  @P3 IMAD.MOV.U32 R27, RZ, RZ, R12 ;  /* 0x000000ffff1b3224 */ /* 0x000fe200078e000c */
[----:B---3--:R-:W-:Y:S01]  /*1060*/  I2FP.F32.U32 R25, R25 ;  /* 0x0000001900197245 */ /* 0x008fe20000201000 */
[----:B------:R-:W-:Y:S01]  /*1070*/  @P6 IMAD.MOV.U32 R27, RZ, RZ, R11 ;  /* 0x000000ffff1b6224 */ /* 0x000fe200078e000b */
[----:B------:R-:W-:Y:S02]  /*1080*/  @P5 MOV R27, R10 ;  /* 0x0000000a001b5202 */ /* 0x000fe40000000f00 */
[----:B------:R-:W-:-:S03]  /*1090*/  ISETP.EQ.AND P4, PT, R22, -0x8, PT ;  /* 0xfffffff81600780c */ /* 0x000fc60003f82270 */
[C---:B------:R-:W-:Y:S02]  /*10a0*/  FFMA R26, R18.reuse, R25, R27 ;  /* 0x00000019121a7223 */ /* 0x040fe4000000001b */
[----:B------:R-:W3:Y:S02]  /*10b0*/  LDG.E.U8 R25, desc[UR4][R2.64+0x5] ;  /* 0x0000050402197981 */ /* 0x000ee4000c1e1100 */
[--C-:B------:R-:W-:Y:S02]  /*10c0*/  @P3 IMAD.MOV.U32 R12, RZ, RZ, R26.reuse ;  /* 0x000000ffff0c3224 */ /* 0x100fe400078e001a */
[--C-:B------:R-:W-:Y:S02]  /*10d0*/  @P6 IMAD.MOV.U32 R11, RZ, RZ, R26.reuse ;  /* 0x000000ffff0b6224 */ /* 0x100fe400078e001a */
[----:B------:R-:W-:Y:S01]  /*10e0*/  @P5 IMAD.MOV.U32 R10, RZ, RZ, R26 ;  /* 0x000000ffff0a5224 */ /* 0x000fe200078e001a */
[----:B----4-:R-:W-:Y:S01]  /*10f0*/  I2FP.F32.U32 R23, R23 ;  /* 0x0000001700177245 */ /* 0x010fe20000201000 */
[----:B------:R-:W-:Y:S01]  /*1100*/  @P4 IMAD.MOV.U32 R27, RZ, RZ, R12 ;  /* 0x000000ffff1b4224 */ /* 0x000fe200078e000c */
[----:B------:R-:W-:Y:S01]  /*1110*/  @P3 MOV R27, R11 ;  /* 0x0000000b001b3202 */ /* 0x000fe20000000f00 */
[----:B------:R-:W-:Y:S01]  /*1120*/  @P6 IMAD.MOV.U32 R27, RZ, RZ, R10 ;  /* 0x000000ffff1b6224 */ /* 0x000fe200078e000a */
[----:B------:R-:W4:Y:S03]  /*1130*/  LDG.E.U8 R26, desc[UR4][R2.64+0x7] ;  /* 0x00000704021a7981 */ /* 0x000f26000c1e1100 */
[----:B------:R-:W-:-:S02]  /*1140*/  FFMA R27, R18, R23, R27 ;  /* 0x00000017121b7223 */ /* 0x000fc4000000001b */
[----:B------:R2:W4:Y:S01]  /*1150*/  LDG.E.U8 R23, desc[UR4][R2.64+0x6] ;  /* 0x0000060402177981 */ /* 0x000522000c1e1100 */
[C---:B------:R-:W-:Y:S01]  /*1160*/  ISETP.EQ.AND P5, PT, R22.reuse, -0xc, PT ;  /* 0xfffffff41600780c */ /* 0x040fe20003fa2270 */
[--C-:B------:R-:W-:Y:S02]  /*1170*/  @P4 IMAD.MOV.U32 R12, RZ, RZ, R27.reuse ;  /* 0x000000ffff0c4224 */ /* 0x100fe400078e001b */
[--C-:B------:R-:W-:Y:S02]  /*1180*/  @P3 IMAD.MOV.U32 R11, RZ, RZ, R27.reuse ;  /* 0x000000ffff0b3224 */ /* 0x100fe400078e001b */
[----:B------:R-:W-:Y:S01]  /*1190*/  @P6 IMAD.MOV.U32 R10, RZ, RZ, R27 ;  /* 0x000000ffff0a6224 */ /* 0x000fe200078e001b */
[----:B------:R-:W-:Y:S02]  /*11a0*/  I2FP.F32.U32 R21, R21 ;  /* 0x0000001500157245 */ /* 0x000fe40000201000 */
[----:B------:R-:W-:-:S05]  /*11b0*/  ISETP.EQ.AND P6, PT, R22, -0x10, PT ;  /* 0xfffffff01600780c */ /* 0x000fca0003fc2270 */
[----:B------:R-:W-:Y:S01]  /*11c0*/  @P5 MOV R27, R12 ;  /* 0x0000000c001b5202 */ /* 0x000fe20000000f00 */
[----:B------:R-:W-:Y:S02]  /*11d0*/  @P4 IMAD.MOV.U32 R27, RZ, RZ, R11 ;  /* 0x000000ffff1b4224 */ /* 0x000fe400078e000b */
[----:B------:R-:W-:-:S04]  /*11e0*/  @P3 IMAD.MOV.U32 R27, RZ, RZ, R10 ;  /* 0x000000ffff1b3224 */ /* 0x000fc800078e000a */
[----:B------:R-:W-:-:S04]  /*11f0*/  FFMA R21, R18, R21, R27 ;  /* 0x0000001512157223 */ /* 0x000fc8000000001b */
[--C-:B------:R-:W-:Y:S02]  /*1200*/  @P5 IMAD.MOV.U32 R12, RZ, RZ, R21.reuse ;  /* 0x000000ffff0c5224 */ /* 0x100fe400078e0015 */
[--C-:B------:R-:W-:Y:S02]  /*1210*/  @P4 IMAD.MOV.U32 R11, RZ, RZ, R21.reuse ;  /* 0x000000ffff0b4224 */ /* 0x100fe400078e0015 */
[----:B------:R-:W-:Y:S01]  /*1220*/  @P3 IMAD.MOV.U32 R10, RZ, RZ, R21 ;  /* 0x000000ffff0a3224 */ /* 0x000fe200078e0015 */
[----:B------:R-:W-:Y:S01]  /*1230*/  @P6 MOV R27, R12 ;  /* 0x0000000c001b6202 */ /* 0x000fe20000000f00 */
[----:B------:R-:W-:Y:S01]  /*1240*/  @P5 IMAD.MOV.U32 R27, RZ, RZ, R11 ;  /* 0x000000ffff1b5224 */ /* 0x000fe200078e000b */
[----:B------:R-:W-:Y:S01]  /*1250*/  ISETP.EQ.AND P3, PT, R22, -0x14, PT ;  /* 0xffffffec1600780c */ /* 0x000fe20003f62270 */
[----:B------:R-:W-:Y:S01]  /*1260*/  @P4 IMAD.MOV.U32 R27, RZ, RZ, R10 ;  /* 0x000000ffff1b4224 */ /* 0x000fe200078e000a */
[----:B------:R-:W-:Y:S02]  /*1270*/  IADD3 R20, PT, PT, R20, 0x8, RZ ;  /* 0x0000000814147810 */ /* 0x000fe40007ffe0ff */
[----:B--2---:R-:W-:-:S05]  /*1280*/  I2FP.F32.U32 R3, R24 ;  /* 0x0000001800037245 */ /* 0x004fca0000201000 */
[----:B------:R-:W-:-:S04]  /*1290*/  FFMA R3, R18, R3, R27 ;  /* 0x0000000312037223 */ /* 0x000fc8000000001b */
[--C-:B------:R-:W-:Y:S01]  /*12a0*/  @P6 IMAD.MOV.U32 R12, RZ, RZ, R3.reuse ;  /* 0x000000ffff0c6224 */ /* 0x100fe200078e0003 */
[----:B------:R-:W-:Y:S01]  /*12b0*/  @P5 MOV R11, R3 ;  /* 0x00000003000b5202 */ /* 0x000fe20000000f00 */
[----:B------:R-:W-:Y:S02]  /*12c0*/  @P4 IMAD.MOV.U32 R10, RZ, RZ, R3 ;  /* 0x000000ffff0a4224 */ /* 0x000fe400078e0003 */
[----:B------:R-:W-:Y:S02]  /*12d0*/  @P3 IMAD.MOV.U32 R21, RZ, RZ, R12 ;  /* 0x000000ffff153224 */ /* 0x000fe400078e000c */
[----:B------:R-:W-:Y:S01]  /*12e0*/  @P6 IMAD.MOV.U32 R21, RZ, RZ, R11 ;  /* 0x000000ffff156224 */ /* 0x000fe200078e000b */
[----:B------:R-:W-:Y:S01]  /*12f0*/  ISETP.EQ.AND P4, PT, R22, -0x18, PT ;  /* 0xffffffe81600780c */ /* 0x000fe20003f82270 */
[----:B------:R-:W-:Y:S01]  /*1300*/  @P5 IMAD.MOV.U32 R21, RZ, RZ, R10 ;  /* 0x000000ffff155224 */ /* 0x000fe200078e000a */
[----:B---3--:R-:W-:-:S05]  /*1310*/  I2FP.F32.U32 R25, R25 ;  /* 0x0000001900197245 */ /* 0x008fca0000201000 */
[----:B------:R-:W-:-:S05]  /*1320*/  FFMA R25, R18, R25, R21 ;  /* 0x0000001912197223 */ /* 0x000fca0000000015 */
[----:B------:R-:W-:Y:S01]  /*1330*/  @P3 MOV R12, R25 ;  /* 0x00000019000c3202 */ /* 0x000fe20000000f00 */
[--C-:B------:R-:W-:Y:S02]  /*1340*/  @P6 IMAD.MOV.U32 R11, RZ, RZ, R25.reuse ;  /* 0x000000ffff0b6224 */ /* 0x100fe400078e0019 */
[----:B------:R-:W-:Y:S02]  /*1350*/  @P5 IMAD.MOV.U32 R10, RZ, RZ, R25 ;  /* 0x000000ffff0a5224 */ /* 0x000fe400078e0019 */
[----:B------:R-:W-:Y:S01]  /*1360*/  @P4 IMAD.MOV.U32 R3, RZ, RZ, R12 ;  /* 0x000000ffff034224 */ /* 0x000fe200078e000c */
[----:B----4-:R-:W-:Y:S01]  /*1370*/  I2FP.F32.U32 R23, R23 ;  /* 0x0000001700177245 */ /* 0x010fe20000201000 */
[----:B------:R-:W-:Y:S01]  /*1380*/  @P3 IMAD.MOV.U32 R3, RZ, RZ, R11 ;  /* 0x000000ffff033224 */ /* 0x000fe200078e000b */
[----:B------:R-:W-:Y:S02]  /*1390*/  @P6 MOV R3, R10 ;  /* 0x0000000a00036202 */ /* 0x000fe40000000f00 */
[----:B------:R-:W-:-:S03]  /*13a0*/  ISETP.EQ.AND P5, PT, R22, -0x1c, PT ;  /* 0xffffffe41600780c */ /* 0x000fc60003fa2270 */
[----:B------:R-:W-:-:S04]  /*13b0*/  FFMA R23, R18, R23, R3 ;  /* 0x0000001712177223 */ /* 0x000fc80000000003 */
[--C-:B------:R-:W-:Y:S02]  /*13c0*/  @P4 IMAD.MOV.U32 R12, RZ, RZ, R23.reuse ;  /* 0x000000ffff0c4224 */ /* 0x100fe400078e0017 */
[--C-:B------:R-:W-:Y:S02]  /*13d0*/  @P3 IMAD.MOV.U32 R11, RZ, RZ, R23.reuse ;  /* 0x000000ffff0b3224 */ /* 0x100fe400078e0017 */
[----:B------:R-:W-:Y:S01]  /*13e0*/  @P6 IMAD.MOV.U32 R10, RZ, RZ, R23 ;  /* 0x000000ffff0a6224 */ /* 0x000fe200078e0017 */
[----:B------:R-:W-:Y:S01]  /*13f0*/  I2FP.F32.U32 R3, R26 ;  /* 0x0000001a00037245 */ /* 0x000fe20000201000 */
[----:B------:R-:W-:Y:S01]  /*1400*/  @P5 IMAD.MOV.U32 R21, RZ, RZ, R12 ;  /* 0x000000ffff155224 */ /* 0x000fe200078e000c */
[----:B------:R-:W-:Y:S01]  /*1410*/  @P4 MOV R21, R11 ;  /* 0x0000000b00154202 */ /* 0x000fe20000000f00 */
[----:B------:R-:W-:-:S04]  /*1420*/  @P3 IMAD.MOV.U32 R21, RZ, RZ, R10 ;  /* 0x000000ffff153224 */ /* 0x000fc800078e000a */
[----:B------:R-:W-:-:S04]  /*1430*/  FFMA R3, R18, R3, R21 ;  /* 0x0000000312037223 */ /* 0x000fc80000000015 */
[--C-:B------:R-:W-:Y:S02]  /*1440*/  @P5 IMAD.MOV.U32 R12, RZ, RZ, R3.reuse ;  /* 0x000000ffff0c5224 */ /* 0x100fe400078e0003 */
[--C-:B------:R-:W-:Y:S02]  /*1450*/  @P4 IMAD.MOV.U32 R11, RZ, RZ, R3.reuse ;  /* 0x000000ffff0b4224 */ /* 0x100fe400078e0003 */
[----:B------:R-:W-:-:S07]  /*1460*/  @P3 IMAD.MOV.U32 R10, RZ, RZ, R3 ;  /* 0x000000ffff0a3224 */ /* 0x000fce00078e0003 */
.L_x_4:
[----:B------:R-:W-:Y:S05]  /*1470*/  @!P2 BRA `(.L_x_3) ;  /* 0x000000040080a947 */ /* 0x000fea0003800000 */
[----:B------:R-:W-:-:S05]  /*1480*/  VIADD R2, R16, 0xffffffff ;  /* 0xffffffff10027836 */ /* 0x000fca0000000000 */
[----:B------:R-:W-:-:S13]  /*1490*/  ISETP.GE.U32.AND P2, PT, R2, 0x3, PT ;  /* 0x000000030200780c */ /* 0x000fda0003f46070 */
[----:B------:R-:W-:Y:S05]  /*14a0*/  @!P2 BRA `(.L_x_5) ;  /* 0x0000000000c0a947 */ /* 0x000fea0003800000 */
[----:B------:R-:W0:Y:S01]  /*14b0*/  LDCU.64 UR6, c[0x0][0x380] ;  /* 0x00007000ff0677ac */ /* 0x000e220008000a00 */
[----:B------:R-:W-:-:S05]  /*14c0*/  IMAD.IADD R3, R19, 0x1, R20 ;  /* 0x0000000113037824 */ /* 0x000fca00078e0214 */
[----:B0-----:R-:W-:-:S04]  /*14d0*/  IADD3 R2, P2, PT, R3, UR6, RZ ;  /* 0x0000000603027c10 */ /* 0x001fc8000ff5e0ff */
[----:B------:R-:W-:-:S05]  /*14e0*/  LEA.HI.X.SX32 R3, R3, UR7, 0x1, P2 ;  /* 0x0000000703037c11 */ /* 0x000fca00090f0eff */
[----:B------:R-:W2:Y:S04]  /*14f0*/  LDG.E.U8 R24, desc[UR4][R2.64] ;  /* 0x0000000402187981 */ /* 0x000ea8000c1e1100 */
[----:B------:R-:W3:Y:S04]  /*1500*/  LDG.E.U8 R26, desc[UR4][R2.64+0x1] ;  /* 0x00000104021a7981 */ /* 0x000ee8000c1e1100 */
[----:B------:R-:W4:Y:S04]  /*1510*/  LDG.E.U8 R22, desc[UR4][R2.64+0x2] ;  /* 0x0000020402167981 */ /* 0x000f28000c1e1100 */
[----:B------:R3:W4:Y:S01]  /*1520*/  LDG.E.U8 R21, desc[UR4][R2.64+0x3] ;  /* 0x0000030402157981 */ /* 0x000722000c1e1100 */
[----:B------:R-:W-:-:S02]  /*1530*/  IMAD.SHL.U32 R23, R20, 0x4, RZ ;  /* 0x0000000414177824 */ /* 0x000fc400078e00ff */
[----:B------:R-:W-:-:S03]  /*1540*/  VIADD R20, R20, 0x4 ;  /* 0x0000000414147836 */ /* 0x000fc60000000000 */
[C---:B------:R-:W-:Y:S02]  /*1550*/  ISETP.EQ.AND P3, PT, R23.reuse, RZ, PT ;  /* 0x000000ff1700720c */ /* 0x040fe40003f62270 */
[C---:B------:R-:W-:Y:S02]  /*1560*/  ISETP.EQ.AND P4, PT, R23.reuse, 0x4, PT ;  /* 0x000000041700780c */ /* 0x040fe40003f82270 */
[C---:B------:R-:W-:Y:S02]  /*1570*/  ISETP.EQ.AND P5, PT, R23.reuse, 0x8, PT ;  /* 0x000000081700780c */ /* 0x040fe40003fa2270 */
[----:B------:R-:W-:-:S07]  /*1580*/  ISETP.EQ.AND P2, PT, R23, -0x4, PT ;  /* 0xfffffffc1700780c */ /* 0x000fce0003f42270 */
[----:B------:R-:W-:Y:S02]  /*1590*/  @P3 IMAD.MOV.U32 R25, RZ, RZ, R12 ;  /* 0x000000ffff193224 */ /* 0x000fe400078e000c */
[----:B------:R-:W-:Y:S02]  /*15a0*/  @P4 MOV R25, R11 ;  /* 0x0000000b00194202 */ /* 0x000fe40000000f00 */
[----:B------:R-:W-:Y:S01]  /*15b0*/  @P5 IMAD.MOV.U32 R25, RZ, RZ, R10 ;  /* 0x000000ffff195224 */ /* 0x000fe200078e000a */
[----:B--2---:R-:W-:Y:S02]  /*15c0*/  I2FP.F32.U32 R24, R24 ;  /* 0x0000001800187245 */ /* 0x004fe40000201000 */
[----:B---3--:R-:W-:-:S03]  /*15d0*/  I2FP.F32.U32 R2, R26 ;  /* 0x0000001a00027245 */ /* 0x008fc60000201000 */
[----:B-----5:R-:W-:-:S04]  /*15e0*/  FFMA R24, R18, R24, R25 ;  /* 0x0000001812187223 */ /* 0x020fc80000000019 */
[--C-:B------:R-:W-:Y:S01]  /*15f0*/  @P3 IMAD.MOV.U32 R12, RZ, RZ, R24.reuse ;  /* 0x000000ffff0c3224 */ /* 0x100fe200078e0018 */
[----:B------:R-:W-:Y:S01]  /*1600*/  @P5 MOV R10, R24 ;  /* 0x00000018000a5202 */ /* 0x000fe20000000f00 */
[----:B------:R-:W-:Y:S01]  /*1610*/  @P4 IMAD.MOV.U32 R11, RZ, RZ, R24 ;  /* 0x000000ffff0b4224 */ /* 0x000fe200078e0018 */
[----:B------:R-:W-:Y:S01]  /*1620*/  ISETP.EQ.AND P5, PT, R23, -0x8, PT ;  /* 0xfffffff81700780c */ /* 0x000fe20003fa2270 */
[----:B------:R-:W-:Y:S02]  /*1630*/  @P2 IMAD.MOV.U32 R3, RZ, RZ, R12 ;  /* 0x000000ffff032224 */ /* 0x000fe400078e000c */
        /* <DEDUP_REMOVED lines=8> */
[----:B----4-:R-:W-:Y:S01]  /*16c0*/  I2FP.F32.U32 R2, R22 ;  /* 0x0000001600027245 */ /* 0x010fe20000201000 */
[----:B------:R-:W-:Y:S01]  /*16d0*/  @P3 IMAD.MOV.U32 R3, RZ, RZ, R10 ;  /* 0x000000ffff033224 */ /* 0x000fe200078e000a */
[----:B------:R-:W-:-:S03]  /*16e0*/  ISETP.EQ.AND P4, PT, R23, -0xc, PT ;  /* 0xfffffff41700780c */ /* 0x000fc60003f82270 */
[----:B------:R-:W-:-:S04]  /*16f0*/  FFMA R2, R18, R2, R3 ;  /* 0x0000000212027223 */ /* 0x000fc80000000003 */
[--C-:B------:R-:W-:Y:S01]  /*1700*/  @P5 IMAD.MOV.U32 R12, RZ, RZ, R2.reuse ;  /* 0x000000ffff0c5224 */ /* 0x100fe200078e0002 */
[----:B------:R-:W-:Y:S01]  /*1710*/  @P2 MOV R11, R2 ;  /* 0x00000002000b2202 */ /* 0x000fe20000000f00 */
[----:B------:R-:W-:Y:S01]  /*1720*/  @P3 IMAD.MOV.U32 R10, RZ, RZ, R2 ;  /* 0x000000ffff0a3224 */ /* 0x000fe200078e0002 */
[----:B------:R-:W-:-:S03]  /*1730*/  I2FP.F32.U32 R2, R21 ;  /* 0x0000001500027245 */ /* 0x000fc60000201000 */
[----:B------:R-:W-:Y:S02]  /*1740*/  @P4 IMAD.MOV.U32 R3, RZ, RZ, R12 ;  /* 0x000000ffff034224 */ /* 0x000fe400078e000c */
[----:B------:R-:W-:Y:S02]  /*1750*/  @P5 IMAD.MOV.U32 R3, RZ, RZ, R11 ;  /* 0x000000ffff035224 */ /* 0x000fe400078e000b */
[----:B------:R-:W-:-:S04]  /*1760*/  @P2 IMAD.MOV.U32 R3, RZ, RZ, R10 ;  /* 0x000000ffff032224 */ /* 0x000fc800078e000a */
[----:B------:R-:W-:-:S04]  /*1770*/  FFMA R2, R18, R2, R3 ;  /* 0x0000000212027223 */ /* 0x000fc80000000003 */
[--C-:B------:R-:W-:Y:S01]  /*1780*/  @P5 IMAD.MOV.U32 R11, RZ, RZ, R2.reuse ;  /* 0x000000ffff0b5224 */ /* 0x100fe200078e0002 */
[----:B------:R-:W-:Y:S01]  /*1790*/  @P4 MOV R12, R2 ;  /* 0x00000002000c4202 */ /* 0x000fe20000000f00 */
[----:B------:R-:W-:-:S07]  /*17a0*/  @P2 IMAD.MOV.U32 R10, RZ, RZ, R2 ;  /* 0x000000ffff0a2224 */ /* 0x000fce00078e0002 */
.L_x_5:
[----:B------:R-:W-:-:S13]  /*17b0*/  ISETP.NE.AND P2, PT, R7, RZ, PT ;  /* 0x000000ff0700720c */ /* 0x000fda0003f45270 */
[----:B------:R-:W-:Y:S05]  /*17c0*/  @!P2 BRA `(.L_x_3) ;  /* 0x0000000000aca947 */ /* 0x000fea0003800000 */
[----:B------:R-:W0:Y:S01]  /*17d0*/  LDCU.64 UR6, c[0x0][0x380] ;  /* 0x00007000ff0677ac */ /* 0x000e220008000a00 */
[----:B------:R-:W-:-:S05]  /*17e0*/  IMAD.IADD R19, R19, 0x1, R20 ;  /* 0x0000000113137824 */ /* 0x000fca00078e0214 */
[----:B0-----:R-:W-:-:S04]  /*17f0*/  IADD3 R2, P2, PT, R19, UR6, RZ ;  /* 0x0000000613027c10 */ /* 0x001fc8000ff5e0ff */
[----:B------:R-:W-:-:S05]  /*1800*/  LEA.HI.X.SX32 R3, R19, UR7, 0x1, P2 ;  /* 0x0000000713037c11 */ /* 0x000fca00090f0eff */
[----:B------:R-:W2:Y:S01]  /*1810*/  LDG.E.U8 R19, desc[UR4][R2.64] ;  /* 0x0000000402137981 */ /* 0x000ea2000c1e1100 */
[----:B------:R-:W-:Y:S02]  /*1820*/  SHF.L.U32 R22, R20, 0x2, RZ ;  /* 0x0000000214167819 */ /* 0x000fe400000006ff */
[----:B------:R-:W-:Y:S02]  /*1830*/  ISETP.NE.AND P4, PT, R7, 0x1, PT ;  /* 0x000000010700780c */ /* 0x000fe40003f85270 */
[C---:B------:R-:W-:Y:S02]  /*1840*/  ISETP.EQ.AND P2, PT, R22.reuse, RZ, PT ;  /* 0x000000ff1600720c */ /* 0x040fe40003f42270 */
[C---:B------:R-:W-:Y:S02]  /*1850*/  ISETP.EQ.AND P3, PT, R22.reuse, 0x4, PT ;  /* 0x000000041600780c */ /* 0x040fe40003f62270 */
[----:B------:R-:W-:-:S09]  /*1860*/  ISETP.EQ.AND P5, PT, R22, 0x8, PT ;  /* 0x000000081600780c */ /* 0x000fd20003fa2270 */
[----:B------:R-:W-:Y:S02]  /*1870*/  @P2 IMAD.MOV.U32 R21, RZ, RZ, R12 ;  /* 0x000000ffff152224 */ /* 0x000fe400078e000c */
[----:B------:R-:W-:Y:S02]  /*1880*/  @P3 IMAD.MOV.U32 R21, RZ, RZ, R11 ;  /* 0x000000ffff153224 */ /* 0x000fe400078e000b */
[----:B------:R-:W-:Y:S01]  /*1890*/  @P5 IMAD.MOV.U32 R21, RZ, RZ, R10 ;  /* 0x000000ffff155224 */ /* 0x000fe200078e000a */
[----:B--2---:R-:W-:-:S05]  /*18a0*/  I2FP.F32.U32 R19, R19 ;  /* 0x0000001300137245 */ /* 0x004fca0000201000 */
[----:B-----5:R-:W-:-:S04]  /*18b0*/  FFMA R19, R18, R19, R21 ;  /* 0x0000001312137223 */ /* 0x020fc80000000015 */
[--C-:B------:R-:W-:Y:S01]  /*18c0*/  @P2 IMAD.MOV.U32 R12, RZ, RZ, R19.reuse ;  /* 0x000000ffff0c2224 */ /* 0x100fe200078e0013 */
[----:B------:R-:W-:Y:S01]  /*18d0*/  @P3 MOV R11, R19 ;  /* 0x00000013000b3202 */ /* 0x000fe20000000f00 */
[----:B------:R-:W-:Y:S01]  /*18e0*/  @P5 IMAD.MOV.U32 R10, RZ, RZ, R19 ;  /* 0x000000ffff0a5224 */ /* 0x000fe200078e0013 */
[----:B------:R-:W-:Y:S06]  /*18f0*/  @!P4 BRA `(.L_x_3) ;  /* 0x000000000060c947 */ /* 0x000fec0003800000 */
[----:B------:R-:W2:Y:S01]  /*1900*/  LDG.E.U8 R19, desc[UR4][R2.64+0x1] ;  /* 0x0000010402137981 */ /* 0x000ea2000c1e1100 */
[----:B------:R-:W-:-:S13]  /*1910*/  ISETP.NE.AND P4, PT, R7, 0x2, PT ;  /* 0x000000020700780c */ /* 0x000fda0003f85270 */
[----:B------:R0:W3:Y:S01]  /*1920*/  @P4 LDG.E.U8 R20, desc[UR4][R2.64+0x2] ;  /* 0x0000020402144981 */ /* 0x0000e2000c1e1100 */
[C---:B------:R-:W-:Y:S02]  /*1930*/  ISETP.EQ.AND P6, PT, R22.reuse, -0x4, PT ;  /* 0xfffffffc1600780c */ /* 0x040fe40003fc2270 */
[----:B------:R-:W-:-:S11]  /*1940*/  ISETP.EQ.AND P5, PT, R22, -0x8, P4 ;  /* 0xfffffff81600780c */ /* 0x000fd600027a2270 */
[----:B------:R-:W-:Y:S02]  /*1950*/  @P6 IMAD.MOV.U32 R21, RZ, RZ, R12 ;  /* 0x000000ffff156224 */ /* 0x000fe400078e000c */
[----:B------:R-:W-:Y:S02]  /*1960*/  @P2 IMAD.MOV.U32 R21, RZ, RZ, R11 ;  /* 0x000000ffff152224 */ /* 0x000fe400078e000b */
[----:B------:R-:W-:Y:S01]  /*1970*/  @P3 IMAD.MOV.U32 R21, RZ, RZ, R10 ;  /* 0x000000ffff153224 */ /* 0x000fe200078e000a */
[----:B--2---:R-:W-:-:S05]  /*1980*/  I2FP.F32.U32 R19, R19 ;  /* 0x0000001300137245 */ /* 0x004fca0000201000 */
[----:B------:R-:W-:-:S04]  /*1990*/  FFMA R19, R18, R19, R21 ;  /* 0x0000001312137223 */ /* 0x000fc80000000015 */
[--C-:B------:R-:W-:Y:S01]  /*19a0*/  @P3 IMAD.MOV.U32 R10, RZ, RZ, R19.reuse ;  /* 0x000000ffff0a3224 */ /* 0x100fe200078e0013 */
[----:B------:R-:W-:Y:S01]  /*19b0*/  @P6 MOV R12, R19 ;  /* 0x00000013000c6202 */ /* 0x000fe20000000f00 */
[----:B------:R-:W-:Y:S01]  /*19c0*/  @P2 IMAD.MOV.U32 R11, RZ, RZ, R19 ;  /* 0x000000ffff0b2224 */ /* 0x000fe200078e0013 */
[----:B------:R-:W-:Y:S02]  /*19d0*/  ISETP.EQ.AND P6, PT, R22, -0x4, P4 ;  /* 0xfffffffc1600780c */ /* 0x000fe400027c2270 */
[----:B------:R-:W-:Y:S01]  /*19e0*/  PLOP3.LUT P3, PT, PT, PT, PT, 0x8, 0x80 ;  /* 0x000000000080781c */ /* 0x000fe20003f6e170 */
[----:B0-----:R-:W-:Y:S01]  /*19f0*/  @P5 IMAD.MOV.U32 R2, RZ, RZ, R12 ;  /* 0x000000ffff025224 */ /* 0x001fe200078e000c */
[----:B------:R-:W-:Y:S02]  /*1a00*/  @P4 PLOP3.LUT P3, PT, P2, PT, PT, 0x80, 0x8 ;  /* 0x000000000008481c */ /* 0x000fe4000176f070 */
[----:B---3--:R-:W-:-:S07]  /*1a10*/  @P4 I2FP.F32.U32 R3, R20 ;  /* 0x0000001400034245 */ /* 0x008fce0000201000 */
[----:B------:R-:W-:-:S04]  /*1a20*/  @P6 IMAD.MOV.U32 R2, RZ, RZ, R11 ;  /* 0x000000ffff026224 */ /* 0x000fc800078e000b */
[----:B------:R-:W-:-:S05]  /*1a30*/  @P3 MOV R2, R10 ;  /* 0x0000000a00023202 */ /* 0x000fca0000000f00 */
[----:B------:R-:W-:-:S04]  /*1a40*/  @P4 FFMA R3, R18, R3, R2 ;  /* 0x0000000312034223 */ /* 0x000fc80000000002 */
[--C-:B------:R-:W-:Y:S02]  /*1a50*/  @P5 IMAD.MOV.U32 R12, RZ, RZ, R3.reuse ;  /* 0x000000ffff0c5224 */ /* 0x100fe400078e0003 */
[--C-:B------:R-:W-:Y:S02]  /*1a60*/  @P6 IMAD.MOV.U32 R11, RZ, RZ, R3.reuse ;  /* 0x000000ffff0b6224 */ /* 0x100fe400078e0003 */
[----:B------:R-:W-:-:S07]  /*1a70*/  @P3 IMAD.MOV.U32 R10, RZ, RZ, R3 ;  /* 0x000000ffff0a3224 */ /* 0x000fce00078e0003 */
.L_x_3:
[----:B------:R-:W-:Y:S05]  /*1a80*/  @P1 BRA `(.L_x_6) ;  /* 0xffffffe800101947 */ /* 0x000fea000383ffff */
[----:B------:R-:W-:Y:S05]  /*1a90*/  @P0 BRA `(.L_x_7) ;  /* 0xffffffe400d80947 */ /* 0x000fea000383ffff */
.L_x_0:
[----:B------:R-:W-:Y:S01]  /*1aa0*/  ISETP.GE.AND P0, PT, R15, 0x1, PT ;  /* 0x000000010f00780c */ /* 0x000fe20003f06270 */
[----:B------:R-:W0:-:S12]  /*1ab0*/  LDCU UR6, c[0x0][0x390] ;  /* 0x00007200ff0677ac */ /* 0x000e180008000800 */
[----:B0-----:R-:W-:Y:S05]  /*1ac0*/  @!P0 EXIT ;  /* 0x000000000000894d */ /* 0x001fea0003800000 */
[C---:B------:R-:W-:Y:S01]  /*1ad0*/  ISETP.GE.U32.AND P1, PT, R15.reuse, 0x10, PT ;  /* 0x000000100f00780c */ /* 0x040fe20003f26070 */
[----:B------:R-:W-:Y:S01]  /*1ae0*/  IMAD R0, R14, UR6, R13 ;  /* 0x000000060e007c24 */ /* 0x000fe2000f8e020d */
[----:B------:R-:W-:Y:S01]  /*1af0*/  LOP3.LUT R23, R15, 0xf, RZ, 0xc0, !PT ;  /* 0x0000000f0f177812 */ /* 0x000fe200078ec0ff */
[----:B------:R-:W-:Y:S02]  /*1b00*/  IMAD.MOV.U32 R7, RZ, RZ, RZ ;  /* 0x000000ffff077224 */ /* 0x000fe400078e00ff */
[----:B------:R-:W-:Y:S01]  /*1b10*/  IMAD R0, R0, R15, RZ ;  /* 0x0000000f00007224 */ /* 0x000fe200078e02ff */
[----:B------:R-:W-:-:S07]  /*1b20*/  ISETP.NE.AND P0, PT, R23, RZ, PT ;  /* 0x000000ff1700720c */ /* 0x000fce0003f05270 */
[----:B------:R-:W-:Y:S06]  /*1b30*/  @!P1 BRA `(.L_x_8) ;  /* 0x00000008003c9947 */ /* 0x000fec0003800000 */
[----:B------:R-:W0:Y:S01]  /*1b40*/  LDC.64 R2, c[0x0][0x388] ;  /* 0x0000e200ff027b82 */ /* 0x000e220000000a00 */
[----:B------:R-:W-:Y:S01]  /*1b50*/  LOP3.LUT R7, R15, 0x7ffffff0, RZ, 0xc0, !PT ;  /* 0x7ffffff00f077812 */ /* 0x000fe200078ec0ff */
[----:B------:R-:W-:Y:S02]  /*1b60*/  HFMA2 R6, -RZ, RZ, 0, 1.9073486328125e-06 ;  /* 0x00000020ff067431 */ /* 0x000fe400000001ff */
[----:B------:R-:W-:Y:S02]  /*1b70*/  IMAD.MOV.U32 R9, RZ, RZ, R0 ;  /* 0x000000ffff097224 */ /* 0x000fe400078e0000 */
[----:B------:R-:W-:-:S07]  /*1b80*/  IMAD.MOV R8, RZ, RZ, -R7 ;  /* 0x000000ffff087224 */ /* 0x000fce00078e0a07 */
.L_x_9:
[----:B------:R-:W-:Y:S01]  /*1b90*/  ISETP.EQ.AND P6, PT, R6, 0x18, PT ;  /* 0x000000180600780c */ /* 0x000fe20003fc2270 */
[----:B------:R-:W-:Y:S01]  /*1ba0*/  VIADD R8, R8, 0x10 ;  /* 0x0000001008087836 */ /* 0x000fe20000000000 */
[C---:B------:R-:W-:Y:S02]  /*1bb0*/  ISETP.EQ.AND P3, PT, R6.reuse, 0x20, PT ;  /* 0x000000200600780c */ /* 0x040fe40003f62270 */
[C---:B------:R-:W-:Y:S02]  /*1bc0*/  ISETP.EQ.AND P2, PT, R6.reuse, 0x1c, PT ;  /* 0x0000001c0600780c */ /* 0x040fe40003f42270 */
[C---:B------:R-:W-:Y:S02]  /*1bd0*/  ISETP.EQ.AND P1, PT, R6.reuse, 0x24, PT ;  /* 0x000000240600780c */ /* 0x040fe40003f22270 */
[C---:B------:R-:W-:Y:S02]  /*1be0*/  ISETP.EQ.AND P4, PT, R6.reuse, 0x28, PT ;  /* 0x000000280600780c */ /* 0x040fe40003f82270 */
[----:B------:R-:W-:-:S02]  /*1bf0*/  ISETP.EQ.AND P5, PT, R6, 0x14, PT ;  /* 0x000000140600780c */ /* 0x000fc40003fa2270 */
[----:B------:R-:W-:Y:S01]  /*1c00*/  SHF.R.S32.HI R26, RZ, 0x1f, R9 ;  /* 0x0000001fff1a7819 */ /* 0x000fe20000011409 */
[--C-:B-1----:R-:W-:Y:S02]  /*1c10*/  @P6 IMAD.MOV.U32 R13, RZ, RZ, R12.reuse ;  /* 0x000000ffff0d6224 */ /* 0x102fe400078e000c */
[----:B------:R-:W-:Y:S02]  /*1c20*/  @P3 IMAD.MOV.U32 R4, RZ, RZ, R12 ;  /* 0x000000ffff043224 */ /* 0x000fe400078e000c */
[----:B------:R-:W-:Y:S01]  /*1c30*/  @P2 MOV R5, R12 ;  /* 0x0000000c00052202 */ /* 0x000fe20000000f00 */
[--C-:B------:R-:W-:Y:S01]  /*1c40*/  @P3 IMAD.MOV.U32 R5, RZ, RZ, R11.reuse ;  /* 0x000000ffff053224 */ /* 0x100fe200078e000b */
[----:B------:R-:W-:Y:S01]  /*1c50*/  @P2 MOV R13, R11 ;  /* 0x0000000b000d2202 */ /* 0x000fe20000000f00 */
[--C-:B------:R-:W-:Y:S02]  /*1c60*/  @P1 IMAD.MOV.U32 R4, RZ, RZ, R11.reuse ;  /* 0x000000ffff041224 */ /* 0x100fe400078e000b */
[--C-:B------:R-:W-:Y:S01]  /*1c70*/  @P3 IMAD.MOV.U32 R13, RZ, RZ, R10.reuse ;  /* 0x000000ffff0d3224 */ /* 0x100fe200078e000a */
[C---:B------:R-:W-:Y:S01]  /*1c80*/  ISETP.EQ.AND P3, PT, R6.reuse, 0x8, PT ;  /* 0x000000080600780c */ /* 0x040fe20003f62270 */
[--C-:B------:R-:W-:Y:S01]  /*1c90*/  @P4 IMAD.MOV.U32 R4, RZ, RZ, R10.reuse ;  /* 0x000000ffff044224 */ /* 0x100fe200078e000a */
[C---:B------:R-:W-:Y:S01]  /*1ca0*/  ISETP.EQ.AND P4, PT, R6.reuse, 0x10, PT ;  /* 0x000000100600780c */ /* 0x040fe20003f82270 */
[----:B------:R-:W-:Y:S01]  /*1cb0*/  @P1 IMAD.MOV.U32 R5, RZ, RZ, R10 ;  /* 0x000000ffff051224 */ /* 0x000fe200078e000a */
[----:B------:R-:W-:Y:S01]  /*1cc0*/  ISETP.EQ.AND P1, PT, R6, 0xc, PT ;  /* 0x0000000c0600780c */ /* 0x000fe20003f22270 */
[----:B------:R-:W-:Y:S01]  /*1cd0*/  @P5 IMAD.MOV.U32 R14, RZ, RZ, R12 ;  /* 0x000000ffff0e5224 */ /* 0x000fe200078e000c */
[----:B------:R1:W2:Y:S01]  /*1ce0*/  F2I.TRUNC.NTZ R17, R4 ;  /* 0x0000000400117305 */ /* 0x0002a2000020f100 */
[----:B------:R-:W-:Y:S01]  /*1cf0*/  @P6 IMAD.MOV.U32 R14, RZ, RZ, R11 ;  /* 0x000000ffff0e6224 */ /* 0x000fe200078e000b */
[----:B------:R-:W-:-:S02]  /*1d00*/  @P2 MOV R14, R10 ;  /* 0x0000000a000e2202 */ /* 0x000fc40000000f00 */
[----:B------:R-:W-:-:S03]  /*1d10*/  ISETP.EQ.AND P2, PT, R6, 0x4, PT ;  /* 0x000000040600780c */ /* 0x000fc60003f42270 */
[----:B------:R-:W-:Y:S01]  /*1d20*/  @P3 MOV R22, R12 ;  /* 0x0000000c00163202 */ /* 0x000fe20000000f00 */
[----:B------:R3:W4:Y:S01]  /*1d30*/  F2I.TRUNC.NTZ R21, R13 ;  /* 0x0000000d00157305 */ /* 0x000722000020f100 */
[--C-:B-1----:R-:W-:Y:S02]  /*1d40*/  @P4 IMAD.MOV.U32 R4, RZ, RZ, R12.reuse ;  /* 0x000000ffff044224 */ /* 0x102fe400078e000c */
[----:B------:R-:W-:Y:S02]  /*1d50*/  @P1 IMAD.MOV.U32 R16, RZ, RZ, R12 ;  /* 0x000000ffff101224 */ /* 0x000fe400078e000c */
[--C-:B------:R-:W-:Y:S01]  /*1d60*/  @P1 IMAD.MOV.U32 R22, RZ, RZ, R11.reuse ;  /* 0x000000ffff161224 */ /* 0x100fe200078e000b */
[----:B------:R-:W-:Y:S01]  /*1d70*/  @P4 MOV R22, R10 ;  /* 0x0000000a00164202 */ /* 0x000fe20000000f00 */
[--C-:B------:R-:W-:Y:S01]  /*1d80*/  @P5 IMAD.MOV.U32 R4, RZ, RZ, R11.reuse ;  /* 0x000000ffff045224 */ /* 0x100fe200078e000b */
[----:B------:R-:W1:Y:S01]  /*1d90*/  F2I.TRUNC.NTZ R20, R5 ;  /* 0x0000000500147305 */ /* 0x000e62000020f100 */
[--C-:B------:R-:W-:Y:S01]  /*1da0*/  @P4 IMAD.MOV.U32 R16, RZ, RZ, R11.reuse ;  /* 0x000000ffff104224 */ /* 0x100fe200078e000b */
[C---:B------:R-:W-:Y:S01]  /*1db0*/  ISETP.EQ.AND P4, PT, R6.reuse, -0x4, PT ;  /* 0xfffffffc0600780c */ /* 0x040fe20003f82270 */
[----:B------:R-:W-:Y:S01]  /*1dc0*/  @P6 IMAD.MOV.U32 R4, RZ, RZ, R10 ;  /* 0x000000ffff046224 */ /* 0x000fe200078e000a */
[----:B------:R-:W-:Y:S01]  /*1dd0*/  ISETP.EQ.AND P6, PT, R6, RZ, PT ;  /* 0x000000ff0600720c */ /* 0x000fe20003fc2270 */
[----:B---3--:R-:W-:Y:S01]  /*1de0*/  @P2 IMAD.MOV.U32 R13, RZ, RZ, R12 ;  /* 0x000000ffff0d2224 */ /* 0x008fe200078e000c */
[----:B--2---:R-:W-:Y:S01]  /*1df0*/  VIMNMX R17, PT, PT, RZ, R17, !PT ;  /* 0x00000011ff117248 */ /* 0x004fe20007fe0100 */
[----:B------:R-:W-:Y:S01]  /*1e00*/  @P3 IMAD.MOV.U32 R13, RZ, RZ, R11 ;  /* 0x000000ffff0d3224 */ /* 0x000fe200078e000b */
[----:B-----5:R0:W-:Y:S01]  /*1e10*/  F2I.TRUNC.NTZ R18, R4 ;  /* 0x0000000400127305 */ /* 0x0201e2000020f100 */
[--C-:B------:R-:W-:Y:S01]  /*1e20*/  @P5 IMAD.MOV.U32 R16, RZ, RZ, R10.reuse ;  /* 0x000000ffff105224 */ /* 0x100fe200078e000a */
[----:B------:R-:W-:Y:S01]  /*1e30*/  VIMNMX R25, PT, PT, R17, 0xff, PT ;  /* 0x000000ff11197848 */ /* 0x000fe20003fe0100 */
[----:B------:R-:W-:Y:S01]  /*1e40*/  @P1 IMAD.MOV.U32 R13, RZ, RZ, R10 ;  /* 0x000000ffff0d1224 */ /* 0x000fe200078e000a */
[----:B----4-:R-:W-:-:S02]  /*1e50*/  VIMNMX R21, PT, PT, RZ, R21, !PT ;  /* 0x00000015ff157248 */ /* 0x010fc40007fe0100 */
[----:B-1----:R-:W-:Y:S02]  /*1e60*/  VIMNMX R20, PT, PT, RZ, R20, !PT ;  /* 0x00000014ff147248 */ /* 0x002fe40007fe0100 */
[----:B------:R-:W1:Y:S01]  /*1e70*/  F2I.TRUNC.NTZ R19, R14 ;  /* 0x0000000e00137305 */ /* 0x000e62000020f100 */
[C---:B0-----:R-:W-:Y:S01]  /*1e80*/  IADD3 R4, P1, P5, R9.reuse, 0x7, R2 ;  /* 0x0000000709047810 */ /* 0x041fe20007d3e002 */
[--C-:B------:R-:W-:Y:S01]  /*1e90*/  @P6 IMAD.MOV.U32 R24, RZ, RZ, R12.reuse ;  /* 0x000000ffff186224 */ /* 0x100fe200078e000c */
[----:B------:R-:W-:Y:S01]  /*1ea0*/  VIMNMX R27, PT, PT, R20, 0xff, PT ;  /* 0x000000ff141b7848 */ /* 0x000fe20003fe0100 */
[--C-:B------:R-:W-:Y:S01]  /*1eb0*/  @P2 IMAD.MOV.U32 R24, RZ, RZ, R11.reuse ;  /* 0x000000ffff182224 */ /* 0x100fe200078e000b */
[----:B------:R-:W-:Y:S01]  /*1ec0*/  IADD3.X R5, PT, PT, R26, R3, RZ, P1, P5 ;  /* 0x000000031a057210 */ /* 0x000fe20000fea4ff */
[----:B------:R-:W-:Y:S01]  /*1ed0*/  @P4 IMAD.MOV.U32 R26, RZ, RZ, R12 ;  /* 0x000000ffff1a4224 */ /* 0x000fe200078e000c */
[C---:B------:R-:W-:Y:S01]  /*1ee0*/  ISETP.EQ.AND P5, PT, R6.reuse, -0xc, PT ;  /* 0xfffffff40600780c */ /* 0x040fe20003fa2270 */
[----:B------:R-:W-:Y:S01]  /*1ef0*/  @P6 IMAD.MOV.U32 R26, RZ, RZ, R11 ;  /* 0x000000ffff1a6224 */ /* 0x000fe200078e000b */
[C---:B------:R-:W-:Y:S01]  /*1f00*/  ISETP.EQ.AND P1, PT, R6.reuse, -0x8, PT ;  /* 0xfffffff80600780c */ /* 0x040fe20003f22270 */
[----:B------:R-:W-:Y:S01]  /*1f10*/  @P2 IMAD.MOV.U32 R26, RZ, RZ, R10 ;  /* 0x000000ffff1a2224 */ /* 0x000fe200078e000a */
[C---:B------:R-:W-:Y:S01]  /*1f20*/  ISETP.EQ.AND P2, PT, R6.reuse, -0x10, PT ;  /* 0xfffffff00600780c */ /* 0x040fe20003f42270 */
[----:B------:R0:W2:Y:S01]  /*1f30*/  F2I.TRUNC.NTZ R14, R22 ;  /* 0x00000016000e7305 */ /* 0x0000a2000020f100 */
[----:B------:R-:W-:Y:S01]  /*1f40*/  @P3 MOV R24, R10 ;  /* 0x0000000a00183202 */ /* 0x000fe20000000f00 */
[----:B------:R3:W-:Y:S01]  /*1f50*/  STG.E.U8 desc[UR4][R4.64+-0x7], R25 ;  /* 0xfffff91904007986 */ /* 0x0007e2000c101104 */
[----:B------:R-:W-:Y:S01]  /*1f60*/  ISETP.EQ.AND P3, PT, R6, -0x14, PT ;  /* 0xffffffec0600780c */ /* 0x000fe20003f62270 */
[----:B------:R-:W-:Y:S01]  /*1f70*/  VIADD R9, R9, 0x10 ;  /* 0x0000001009097836 */ /* 0x000fe20000000000 */
[----:B-1----:R-:W-:Y:S01]  /*1f80*/  VIMNMX R19, PT, PT, RZ, R19, !PT ;  /* 0x00000013ff137248 */ /* 0x002fe20007fe0100 */
[----:B------:R1:W-:Y:S01]  /*1f90*/  STG.E.U8 desc[UR4][R4.64+-0x6], R27 ;  /* 0xfffffa1b04007986 */ /* 0x0003e2000c101104 */
[----:B------:R-:W-:Y:S01]  /*1fa0*/  VIMNMX R18, PT, PT, RZ, R18, !PT ;  /* 0x00000012ff127248 */ /* 0x000fe20007fe0100 */
[----:B------:R4:W2:Y:S02]  /*1fb0*/  F2I.TRUNC.NTZ R17, R24 ;  /* 0x0000001800117305 */ /* 0x0008a4000020f100 */
[----:B0-----:R-:W-:-:S02]  /*1fc0*/  @P1 IMAD.MOV.U32 R22, RZ, RZ, R12 ;  /* 0x000000ffff161224 */ /* 0x001fc400078e000c */
[--C-:B------:R-:W-:Y:S02]  /*1fd0*/  @P4 IMAD.MOV.U32 R22, RZ, RZ, R11.reuse ;  /* 0x000000ffff164224 */ /* 0x100fe400078e000b */
[--C-:B------:R-:W-:Y:S01]  /*1fe0*/  @P6 IMAD.MOV.U32 R22, RZ, RZ, R10.reuse ;  /* 0x000000ffff166224 */ /* 0x100fe200078e000a */
[----:B---3--:R-:W-:Y:S01]  /*1ff0*/  VIMNMX R25, PT, PT, R21, 0xff, PT ;  /* 0x000000ff15197848 */ /* 0x008fe20003fe0100 */
[----:B------:R0:W3:Y:S01]  /*2000*/  F2I.TRUNC.NTZ R20, R26 ;  /* 0x0000001a00147305 */ /* 0x0000e2000020f100 */
[----:B----4-:R-:W-:Y:S01]  /*2010*/  @P5 MOV R24, R12 ;  /* 0x0000000c00185202 */ /* 0x010fe20000000f00 */
[--C-:B------:R-:W-:Y:S01]  /*2020*/  @P1 IMAD.MOV.U32 R24, RZ, RZ, R11.reuse ;  /* 0x000000ffff181224 */ /* 0x100fe200078e000b */
[----:B-1----:R-:W-:Y:S01]  /*2030*/  VIMNMX R27, PT, PT, R19, 0xff, PT ;  /* 0x000000ff131b7848 */ /* 0x002fe20003fe0100 */
[----:B------:R-:W-:Y:S01]  /*2040*/  @P4 IMAD.MOV.U32 R24, RZ, RZ, R10 ;  /* 0x000000ffff184224 */ /* 0x000fe200078e000a */
[C---:B------:R-:W-:Y:S01]  /*2050*/  ISETP.EQ.AND P4, PT, R6.reuse, -0x18, PT ;  /* 0xffffffe80600780c */ /* 0x040fe20003f82270 */
[--C-:B------:R-:W-:Y:S01]  /*2060*/  @P3 IMAD.MOV.U32 R28, RZ, RZ, R12.reuse ;  /* 0x000000ffff1c3224 */ /* 0x100fe200078e000c */
[----:B------:R1:W-:Y:S01]  /*2070*/  STG.E.U8 desc[UR4][R4.64+-0x5], R25 ;  /* 0xfffffb1904007986 */ /* 0x0003e2000c101104 */
[----:B------:R-:W4:Y:S01]  /*2080*/  F2I.TRUNC.NTZ R16, R16 ;  /* 0x0000001000107305 */ /* 0x000f22000020f100 */
[----:B0-----:R-:W-:Y:S01]  /*2090*/  @P2 IMAD.MOV.U32 R26, RZ, RZ, R12 ;  /* 0x000000ffff1a2224 */ /* 0x001fe200078e000c */
[----:B------:R-:W-:Y:S01]  /*20a0*/  @P5 MOV R26, R11 ;  /* 0x0000000b001a5202 */ /* 0x000fe20000000f00 */
[--C-:B------:R-:W-:Y:S01]  /*20b0*/  @P1 IMAD.MOV.U32 R26, RZ, RZ, R10.reuse ;  /* 0x000000ffff1a1224 */ /* 0x100fe200078e000a */
[C---:B------:R-:W-:Y:S01]  /*20c0*/  ISETP.EQ.AND P1, PT, R6.reuse, -0x1c, PT ;  /* 0xffffffe40600780c */ /* 0x040fe20003f22270 */
[--C-:B------:R-:W-:Y:S01]  /*20d0*/  @P2 IMAD.MOV.U32 R28, RZ, RZ, R11.reuse ;  /* 0x000000ffff1c2224 */ /* 0x100fe200078e000b */
[----:B------:R0:W-:Y:S01]  /*20e0*/  STG.E.U8 desc[UR4][R4.64+-0x4], R27 ;  /* 0xfffffc1b04007986 */ /* 0x0001e2000c101104 */
[--C-:B------:R-:W-:Y:S01]  /*20f0*/  @P5 IMAD.MOV.U32 R28, RZ, RZ, R10.reuse ;  /* 0x000000ffff1c5224 */ /* 0x100fe200078e000a */
[----:B------:R-:W-:Y:S01]  /*2100*/  F2I.TRUNC.NTZ R21, R22 ;  /* 0x0000001600157305 */ /* 0x000fe2000020f100 */
[----:B--2---:R-:W-:Y:S01]  /*2110*/  VIMNMX R14, PT, PT, RZ, R14, !PT ;  /* 0x0000000eff0e7248 */ /* 0x004fe20007fe0100 */
[----:B------:R-:W-:Y:S01]  /*2120*/  VIADD R6, R6, 0x40 ;  /* 0x0000004006067836 */ /* 0x000fe20000000000 */
[----:B------:R-:W-:Y:S01]  /*2130*/  @P4 MOV R29, R12 ;  /* 0x0000000c001d4202 */ /* 0x000fe20000000f00 */
[----:B------:R-:W-:Y:S01]  /*2140*/  @P3 IMAD.MOV.U32 R29, RZ, RZ, R11 ;  /* 0x000000ffff1d3224 */ /* 0x000fe200078e000b */
[----:B-1----:R-:W-:Y:S01]  /*2150*/  VIMNMX R25, PT, PT, R18, 0xff, PT ;  /* 0x000000ff12197848 */ /* 0x002fe20003fe0100 */
[----:B------:R-:W-:Y:S01]  /*2160*/  @P2 IMAD.MOV.U32 R29, RZ, RZ, R10 ;  /* 0x000000ffff1d2224 */ /* 0x000fe200078e000a */
[----:B------:R-:W-:Y:S01]  /*2170*/  VIMNMX R17, PT, PT, RZ, R17, !PT ;  /* 0x00000011ff117248 */ /* 0x000fe20007fe0100 */
[----:B------:R4:W1:Y:S01]  /*2180*/  F2I.TRUNC.NTZ R19, R24 ;  /* 0x0000001800137305 */ /* 0x000862000020f100 */
[----:B---3--:R-:W-:Y:S01]  /*2190*/  VIMNMX R20, PT, PT, RZ, R20, !PT ;  /* 0x00000014ff147248 */ /* 0x008fe20007fe0100 */
[----:B------:R2:W-:Y:S01]  /*21a0*/  STG.E.U8 desc[UR4][R4.64+-0x3], R25 ;  /* 0xfffffd1904007986 */ /* 0x0005e2000c101104 */
[----:B------:R-:W-:-:S05]  /*21b0*/  VIMNMX R17, PT, PT, R17, 0xff, PT ;  /* 0x000000ff11117848 */ /* 0x000fca0003fe0100 */
[----:B------:R3:W2:Y:S01]  /*21c0*/  F2I.TRUNC.NTZ R22, R26 ;  /* 0x0000001a00167305 */ /* 0x0006a2000020f100 */
[----:B----4-:R-:W-:-:S04]  /*21d0*/  VIMNMX R24, PT, PT, RZ, R16, !PT ;  /* 0x00000010ff187248 */ /* 0x010fc80007fe0100 */
[----:B0-----:R-:W-:Y:S02]  /*21e0*/  VIMNMX R27, PT, PT, R24, 0xff, PT ;  /* 0x000000ff181b7848 */ /* 0x001fe40003fe0100 */
[----:B-1----:R-:W-:Y:S01]  /*21f0*/  VIMNMX R19, PT, PT, RZ, R19, !PT ;  /* 0x00000013ff137248 */ /* 0x002fe20007fe0100 */
[----:B------:R-:W0:Y:S01]  /*2200*/  F2I.TRUNC.NTZ R13, R13 ;  /* 0x0000000d000d7305 */ /* 0x000e22000020f100 */
[----:B---3--:R-:W-:Y:S01]  /*2210*/  @P1 IMAD.MOV.U32 R26, RZ, RZ, R12 ;  /* 0x000000ffff1a1224 */ /* 0x008fe200078e000c */
[----:B------:R-:W-:Y:S01]  /*2220*/  ISETP.NE.AND P1, PT, R8, RZ, PT ;  /* 0x000000ff0800720c */ /* 0x000fe20003f25270 */
[----:B------:R-:W-:Y:S01]  /*2230*/  @P4 IMAD.MOV.U32 R26, RZ, RZ, R11 ;  /* 0x000000ffff1a4224 */ /* 0x000fe200078e000b */
[----:B------:R-:W-:Y:S01]  /*2240*/  @P3 MOV R26, R10 ;  /* 0x0000000a001a3202 */ /* 0x000fe20000000f00 */
[----:B------:R1:W-:Y:S01]  /*2250*/  STG.E.U8 desc[UR4][R4.64+-0x2], R27 ;  /* 0xfffffe1b04007986 */ /* 0x0003e2000c101104 */
[----:B------:R-:W-:Y:S02]  /*2260*/  VIMNMX R19, PT, PT, R19, 0xff, PT ;  /* 0x000000ff13137848 */ /* 0x000fe40003fe0100 */
[----:B------:R-:W3:Y:S01]  /*2270*/  F2I.TRUNC.NTZ R18, R28 ;  /* 0x0000001c00127305 */ /* 0x000ee2000020f100 */
[----:B--2---:R-:W-:-:S02]  /*2280*/  VIMNMX R22, PT, PT, RZ, R22, !PT ;  /* 0x00000016ff167248 */ /* 0x004fc40007fe0100 */
[----:B0-----:R-:W-:-:S05]  /*2290*/  VIMNMX R25, PT, PT, RZ, R13, !PT ;  /* 0x0000000dff197248 */ /* 0x001fca0007fe0100 */
[----:B------:R-:W0:Y:S01]  /*22a0*/  F2I.TRUNC.NTZ R16, R29 ;  /* 0x0000001d00107305 */ /* 0x000e22000020f100 */
[----:B------:R-:W-:Y:S02]  /*22b0*/  VIMNMX R13, PT, PT, R14, 0xff, PT ;  /* 0x000000ff0e0d7848 */ /* 0x000fe40003fe0100 */
[----:B------:R-:W-:-:S03]  /*22c0*/  VIMNMX R25, PT, PT, R25, 0xff, PT ;  /* 0x000000ff19197848 */ /* 0x000fc60003fe0100 */
[----:B------:R2:W-:Y:S01]  /*22d0*/  STG.E.U8 desc[UR4][R4.64+-0x1], R13 ;  /* 0xffffff0d04007986 */ /* 0x0005e2000c101104 */
[----:B---3--:R-:W-:Y:S01]  /*22e0*/  VIMNMX R18, PT, PT, RZ, R18, !PT ;  /* 0x00000012ff127248 */ /* 0x008fe20007fe0100 */
[----:B------:R3:W4:Y:S02]  /*22f0*/  F2I.TRUNC.NTZ R24, R26 ;  /* 0x0000001a00187305 */ /* 0x000724000020f100 */
[----:B------:R2:W-:Y:S04]  /*2300*/  STG.E.U8 desc[UR4][R4.64], R25 ;  /* 0x0000001904007986 */ /* 0x0005e8000c101104 */
[----:B------:R2:W-:Y:S01]  /*2310*/  STG.E.U8 desc[UR4][R4.64+0x1], R17 ;  /* 0x0000011104007986 */ /* 0x0005e2000c101104 */
[----:B0-----:R-:W-:Y:S02]  /*2320*/  VIMNMX R16, PT, PT, RZ, R16, !PT ;  /* 0x00000010ff107248 */ /* 0x001fe40007fe0100 */
[----:B---3--:R-:W-:Y:S01]  /*2330*/  VIMNMX R26, PT, PT, RZ, R21, !PT ;  /* 0x00000015ff1a7248 */ /* 0x008fe20007fe0100 */
[----:B------:R-:W-:Y:S01]  /*2340*/  STG.E.U8 desc[UR4][R4.64+0x4], R19 ;  /* 0x0000041304007986 */ /* 0x000fe2000c101104 */
[----:B------:R-:W-:-:S02]  /*2350*/  VIMNMX R21, PT, PT, R20, 0xff, PT ;  /* 0x000000ff14157848 */ /* 0x000fc40003fe0100 */
[----:B-1----:R-:W-:Y:S02]  /*2360*/  VIMNMX R27, PT, PT, R26, 0xff, PT ;  /* 0x000000ff1a1b7848 */ /* 0x002fe40003fe0100 */
[----:B----4-:R-:W-:Y:S01]  /*2370*/  VIMNMX R24, PT, PT, RZ, R24, !PT ;  /* 0x00000018ff187248 */ /* 0x010fe20007fe0100 */
[----:B------:R0:W-:Y:S01]  /*2380*/  STG.E.U8 desc[UR4][R4.64+0x2], R21 ;  /* 0x0000021504007986 */ /* 0x0001e2000c101104 */
[----:B--2---:R-:W-:Y:S02]  /*2390*/  VIMNMX R13, PT, PT, R22, 0xff, PT ;  /* 0x000000ff160d7848 */ /* 0x004fe40003fe0100 */
[----:B------:R-:W-:Y:S01]  /*23a0*/  VIMNMX R25, PT, PT, R18, 0xff, PT ;  /* 0x000000ff12197848 */ /* 0x000fe20003fe0100 */
[----:B------:R1:W-:Y:S01]  /*23b0*/  STG.E.U8 desc[UR4][R4.64+0x3], R27 ;  /* 0x0000031b04007986 */ /* 0x0003e2000c101104 */
[----:B------:R-:W-:-:S03]  /*23c0*/  VIMNMX R17, PT, PT, R16, 0xff, PT ;  /* 0x000000ff10117848 */ /* 0x000fc60003fe0100 */
[----:B------:R1:W-:Y:S01]  /*23d0*/  STG.E.U8 desc[UR4][R4.64+0x5], R13 ;  /* 0x0000050d04007986 */ /* 0x0003e2000c101104 */
[----:B0-----:R-:W-:-:S03]  /*23e0*/  VIMNMX R21, PT, PT, R24, 0xff, PT ;  /* 0x000000ff18157848 */ /* 0x001fc60003fe0100 */
[----:B------:R1:W-:Y:S04]  /*23f0*/  STG.E.U8 desc[UR4][R4.64+0x6], R25 ;  /* 0x0000061904007986 */ /* 0x0003e8000c101104 */
[----:B------:R1:W-:Y:S04]  /*2400*/  STG.E.U8 desc[UR4][R4.64+0x7], R17 ;  /* 0x0000071104007986 */ /* 0x0003e8000c101104 */
[----:B------:R1:W-:Y:S01]  /*2410*/  STG.E.U8 desc[UR4][R4.64+0x8], R21 ;  /* 0x0000081504007986 */ /* 0x0003e2000c101104 */
[----:B------:R-:W-:Y:S05]  /*2420*/  @P1 BRA `(.L_x_9) ;  /* 0xfffffff400d81947 */ /* 0x000fea000383ffff */
.L_x_8:
[----:B------:R-:W-:Y:S05]  /*2430*/  @!P0 EXIT ;  /* 0x000000000000894d */ /* 0x000fea0003800000 */
[----:B------:R-:W-:Y:S02]  /*2440*/  ISETP.GE.U32.AND P1, PT, R23, 0x8, PT ;  /* 0x000000081700780c */ /* 0x000fe40003f26070 */
[----:B-----5:R-:W-:-:S04]  /*2450*/  LOP3.LUT R18, R15, 0x7, RZ, 0xc0, !PT ;  /* 0x000000070f127812 */ /* 0x020fc800078ec0ff */
[----:B------:R-:W-:-:S07]  /*2460*/  ISETP.NE.AND P0, PT, R18, RZ, PT ;  /* 0x000000ff1200720c */ /* 0x000fce0003f05270 */
[----:B------:R-:W-:Y:S06]  /*2470*/  @!P1 BRA `(.L_x_10) ;  /* 0x0000000400209947 */ /* 0x000fec0003800000 */
[----:B-1----:R-:W-:Y:S01]  /*2480*/  SHF.L.U32 R13, R7, 0x2, RZ ;  /* 0x00000002070d7819 */ /* 0x002fe200000006ff */
[----:B------:R-:W0:Y:S03]  /*2490*/  LDCU.64 UR6, c[0x0][0x388] ;  /* 0x00007100ff0677ac */ /* 0x000e260008000a00 */
[C---:B------:R-:W-:Y:S02]  /*24a0*/  ISETP.EQ.AND P3, PT, R13.reuse, -0x8, PT ;  /* 0xfffffff80d00780c */ /* 0x040fe40003f62270 */
[C---:B------:R-:W-:Y:S02]  /*24b0*/  ISETP.EQ.AND P4, PT, R13.reuse, -0xc, PT ;  /* 0xfffffff40d00780c */ /* 0x040fe40003f82270 */
[C---:B------:R-:W-:Y:S02]  /*24c0*/  ISETP.EQ.AND P2, PT, R13.reuse, -0x4, PT ;  /* 0xfffffffc0d00780c */ /* 0x040fe40003f42270 */
[----:B------:R-:W-:-:S02]  /*24d0*/  ISETP.EQ.AND P1, PT, R13, RZ, PT ;  /* 0x000000ff0d00720c */ /* 0x000fc40003f22270 */
[C---:B------:R-:W-:Y:S02]  /*24e0*/  ISETP.EQ.AND P6, PT, R13.reuse, 0x4, PT ;  /* 0x000000040d00780c */ /* 0x040fe40003fc2270 */
[----:B------:R-:W-:-:S03]  /*24f0*/  ISETP.EQ.AND P5, PT, R13, 0x8, PT ;  /* 0x000000080d00780c */ /* 0x000fc60003fa2270 */
[--C-:B------:R-:W-:Y:S02]  /*2500*/  @P3 IMAD.MOV.U32 R5, RZ, RZ, R12.reuse ;  /* 0x000000ffff053224 */ /* 0x100fe400078e000c */
[--C-:B------:R-:W-:Y:S02]  /*2510*/  @P4 IMAD.MOV.U32 R9, RZ, RZ, R12.reuse ;  /* 0x000000ffff094224 */ /* 0x100fe400078e000c */
[--C-:B------:R-:W-:Y:S01]  /*2520*/  @P2 IMAD.MOV.U32 R4, RZ, RZ, R12.reuse ;  /* 0x000000ffff042224 */ /* 0x100fe200078e000c */
[----:B------:R-:W-:Y:S01]  /*2530*/  @P2 MOV R5, R11 ;  /* 0x0000000b00052202 */ /* 0x000fe20000000f00 */
[--C-:B------:R-:W-:Y:S02]  /*2540*/  @P3 IMAD.MOV.U32 R9, RZ, RZ, R11.reuse ;  /* 0x000000ffff093224 */ /* 0x100fe400078e000b */
[----:B------:R-:W-:Y:S02]  /*2550*/  @P1 IMAD.MOV.U32 R2, RZ, RZ, R12 ;  /* 0x000000ffff021224 */ /* 0x000fe400078e000c */
[----:B------:R-:W-:-:S02]  /*2560*/  @P1 IMAD.MOV.U32 R4, RZ, RZ, R11 ;  /* 0x000000ffff041224 */ /* 0x000fc400078e000b */
[--C-:B------:R-:W-:Y:S01]  /*2570*/  @P1 IMAD.MOV.U32 R5, RZ, RZ, R10.reuse ;  /* 0x000000ffff051224 */ /* 0x100fe200078e000a */
[C---:B------:R-:W-:Y:S01]  /*2580*/  ISETP.EQ.AND P1, PT, R13.reuse, -0x18, PT ;  /* 0xffffffe80d00780c */ /* 0x040fe20003f22270 */
[--C-:B------:R-:W-:Y:S01]  /*2590*/  @P2 IMAD.MOV.U32 R9, RZ, RZ, R10.reuse ;  /* 0x000000ffff092224 */ /* 0x100fe200078e000a */
[C---:B------:R-:W-:Y:S01]  /*25a0*/  ISETP.EQ.AND P2, PT, R13.reuse, -0x1c, PT ;  /* 0xffffffe40d00780c */ /* 0x040fe20003f42270 */
[----:B------:R-:W-:Y:S01]  /*25b0*/  @P6 IMAD.MOV.U32 R2, RZ, RZ, R11 ;  /* 0x000000ffff026224 */ /* 0x000fe200078e000b */
[----:B------:R-:W-:Y:S01]  /*25c0*/  @P5 MOV R2, R10 ;  /* 0x0000000a00025202 */ /* 0x000fe20000000f00 */
[----:B------:R-:W-:Y:S01]  /*25d0*/  @P6 IMAD.MOV.U32 R4, RZ, RZ, R10 ;  /* 0x000000ffff046224 */ /* 0x000fe200078e000a */
[C---:B------:R-:W-:Y:S01]  /*25e0*/  ISETP.EQ.AND P6, PT, R13.reuse, -0x14, PT ;  /* 0xffffffec0d00780c */ /* 0x040fe20003fc2270 */
[----:B------:R1:W2:Y:S01]  /*25f0*/  F2I.TRUNC.NTZ R8, R5 ;  /* 0x0000000500087305 */ /* 0x0002a2000020f100 */
[----:B------:R-:W-:-:S05]  /*2600*/  ISETP.EQ.AND P5, PT, R13, -0x10, PT ;  /* 0xfffffff00d00780c */ /* 0x000fca0003fa2270 */
[--C-:B------:R-:W-:Y:S02]  /*2610*/  @P1 IMAD.MOV.U32 R19, RZ, RZ, R12.reuse ;  /* 0x000000ffff131224 */ /* 0x100fe400078e000c */
[--C-:B------:R-:W-:Y:S01]  /*2620*/  @P2 IMAD.MOV.U32 R20, RZ, RZ, R12.reuse ;  /* 0x000000ffff142224 */ /* 0x100fe200078e000c */
[----:B------:R3:W4:Y:S01]  /*2630*/  F2I.TRUNC.NTZ R3, R2 ;  /* 0x0000000200037305 */ /* 0x000722000020f100 */
[--C-:B------:R-:W-:Y:S01]  /*2640*/  @P1 IMAD.MOV.U32 R20, RZ, RZ, R11.reuse ;  /* 0x000000ffff141224 */ /* 0x100fe200078e000b */
[----:B-1----:R-:W-:Y:S01]  /*2650*/  IADD3 R5, PT, PT, R0, R7, RZ ;  /* 0x0000000700057210 */ /* 0x002fe20007ffe0ff */
[----:B------:R-:W-:Y:S01]  /*2660*/  @P6 IMAD.MOV.U32 R13, RZ, RZ, R12 ;  /* 0x000000ffff0d6224 */ /* 0x000fe200078e000c */
[----:B------:R-:W-:Y:S01]  /*2670*/  @P6 MOV R19, R11 ;  /* 0x0000000b00136202 */ /* 0x000fe20000000f00 */
[--C-:B------:R-:W-:Y:S01]  /*2680*/  @P5 IMAD.MOV.U32 R19, RZ, RZ, R10.reuse ;  /* 0x000000ffff135224 */ /* 0x100fe200078e000a */
[----:B--2---:R-:W-:Y:S01]  /*2690*/  VIMNMX R8, PT, PT, RZ, R8, !PT ;  /* 0x00000008ff087248 */ /* 0x004fe20007fe0100 */
[----:B------:R-:W-:Y:S01]  /*26a0*/  @P6 IMAD.MOV.U32 R20, RZ, RZ, R10 ;  /* 0x000000ffff146224 */ /* 0x000fe200078e000a */
[----:B------:R4:W1:Y:S01]  /*26b0*/  F2I.TRUNC.NTZ R6, R4 ;  /* 0x0000000400067305 */ /* 0x000862000020f100 */
[----:B---3--:R-:W-:Y:S01]  /*26c0*/  @P5 MOV R2, R12 ;  /* 0x0000000c00025202 */ /* 0x008fe20000000f00 */
[--C-:B------:R-:W-:Y:S01]  /*26d0*/  @P4 IMAD.MOV.U32 R2, RZ, RZ, R11.reuse ;  /* 0x000000ffff024224 */ /* 0x100fe200078e000b */
[----:B------:R-:W-:Y:S01]  /*26e0*/  @P3 MOV R2, R10 ;  /* 0x0000000a00023202 */ /* 0x000fe20000000f00 */
[----:B------:R-:W-:-:S02]  /*26f0*/  @P5 IMAD.MOV.U32 R13, RZ, RZ, R11 ;  /* 0x000000ffff0d5224 */ /* 0x000fc400078e000b */
[----:B------:R-:W-:Y:S02]  /*2700*/  @P4 IMAD.MOV.U32 R13, RZ, RZ, R10 ;  /* 0x000000ffff0d4224 */ /* 0x000fe400078e000a */
[----:B------:R2:W3:Y:S01]  /*2710*/  F2I.TRUNC.NTZ R14, R9 ;  /* 0x00000009000e7305 */ /* 0x0004e2000020f100 */
[----:B----4-:R-:W-:Y:S01]  /*2720*/  VIMNMX R4, PT, PT, RZ, R3, !PT ;  /* 0x00000003ff047248 */ /* 0x010fe20007fe0100 */
[----:B------:R-:W-:Y:S01]  /*2730*/  VIADD R7, R7, 0x8 ;  /* 0x0000000807077836 */ /* 0x000fe20000000000 */
[----:B-1----:R-:W-:-:S05]  /*2740*/  VIMNMX R6, PT, PT, RZ, R6, !PT ;  /* 0x00000006ff067248 */ /* 0x002fca0007fe0100 */
[----:B------:R0:W1:Y:S01]  /*2750*/  F2I.TRUNC.NTZ R16, R2 ;  /* 0x0000000200107305 */ /* 0x000062000020f100 */
[----:B--2---:R-:W-:Y:S02]  /*2760*/  VIMNMX R9, PT, PT, R6, 0xff, PT ;  /* 0x000000ff06097848 */ /* 0x004fe40003fe0100 */
[----:B---3--:R-:W-:-:S05]  /*2770*/  VIMNMX R14, PT, PT, RZ, R14, !PT ;  /* 0x0000000eff0e7248 */ /* 0x008fca0007fe0100 */
[----:B------:R2:W3:Y:S01]  /*2780*/  F2I.TRUNC.NTZ R17, R13 ;  /* 0x0000000d00117305 */ /* 0x0004e2000020f100 */
[----:B0-----:R-:W-:-:S04]  /*2790*/  IADD3 R2, P1, PT, R5, UR6, RZ ;  /* 0x0000000605027c10 */ /* 0x001fc8000ff3e0ff */
[----:B------:R-:W-:Y:S02]  /*27a0*/  LEA.HI.X.SX32 R3, R5, UR7, 0x1, P1 ;  /* 0x0000000705037c11 */ /* 0x000fe400088f0eff */
[----:B------:R-:W-:Y:S01]  /*27b0*/  VIMNMX R5, PT, PT, R4, 0xff, PT ;  /* 0x000000ff04057848 */ /* 0x000fe20003fe0100 */
[----:B------:R-:W0:Y:S01]  /*27c0*/  F2I.TRUNC.NTZ R19, R19 ;  /* 0x0000001300137305 */ /* 0x000e22000020f100 */
[----:B-1----:R-:W-:Y:S01]  /*27d0*/  VIMNMX R16, PT, PT, RZ, R16, !PT ;  /* 0x00000010ff107248 */ /* 0x002fe20007fe0100 */
[----:B------:R-:W-:Y:S01]  /*27e0*/  STG.E.U8 desc[UR4][R2.64+0x1], R9 ;  /* 0x0000010902007986 */ /* 0x000fe2000c101104 */
[----:B--2---:R-:W-:-:S03]  /*27f0*/  VIMNMX R13, PT, PT, R8, 0xff, PT ;  /* 0x000000ff080d7848 */ /* 0x004fc60003fe0100 */
[----:B------:R1:W-:Y:S01]  /*2800*/  STG.E.U8 desc[UR4][R2.64], R5 ;  /* 0x0000000502007986 */ /* 0x0003e2000c101104 */
[----:B---3--:R-:W-:Y:S01]  /*2810*/  VIMNMX R4, PT, PT, RZ, R17, !PT ;  /* 0x00000011ff047248 */ /* 0x008fe20007fe0100 */
[----:B------:R-:W2:Y:S01]  /*2820*/  F2I.TRUNC.NTZ R20, R20 ;  /* 0x0000001400147305 */ /* 0x000ea2000020f100 */
[----:B------:R-:W-:Y:S01]  /*2830*/  VIMNMX R17, PT, PT, R14, 0xff, PT ;  /* 0x000000ff0e117848 */ /* 0x000fe20003fe0100 */
[----:B------:R3:W-:Y:S01]  /*2840*/  STG.E.U8 desc[UR4][R2.64+0x2], R13 ;  /* 0x0000020d02007986 */ /* 0x0007e2000c101104 */
[----:B------:R-:W-:-:S03]  /*2850*/  VIMNMX R21, PT, PT, R4, 0xff, PT ;  /* 0x000000ff04157848 */ /* 0x000fc60003fe0100 */
[----:B------:R3:W-:Y:S01]  /*2860*/  STG.E.U8 desc[UR4][R2.64+0x3], R17 ;  /* 0x0000031102007986 */ /* 0x0007e2000c101104 */
[----:B0-----:R-:W-:Y:S02]  /*2870*/  VIMNMX R6, PT, PT, RZ, R19, !PT ;  /* 0x00000013ff067248 */ /* 0x001fe40007fe0100 */
[----:B------:R-:W-:Y:S01]  /*2880*/  VIMNMX R19, PT, PT, R16, 0xff, PT ;  /* 0x000000ff10137848 */ /* 0x000fe20003fe0100 */
[----:B------:R3:W-:Y:S01]  /*2890*/  STG.E.U8 desc[UR4][R2.64+0x5], R21 ;  /* 0x0000051502007986 */ /* 0x0007e2000c101104 */
[----:B-1----:R-:W-:-:S03]  /*28a0*/  VIMNMX R5, PT, PT, R6, 0xff, PT ;  /* 0x000000ff06057848 */ /* 0x002fc60003fe0100 */
[----:B------:R3:W-:Y:S01]  /*28b0*/  STG.E.U8 desc[UR4][R2.64+0x4], R19 ;  /* 0x0000041302007986 */ /* 0x0007e2000c101104 */
[----:B--2---:R-:W-:-:S03]  /*28c0*/  VIMNMX R20, PT, PT, RZ, R20, !PT ;  /* 0x00000014ff147248 */ /* 0x004fc60007fe0100 */
[----:B------:R3:W-:Y:S01]  /*28d0*/  STG.E.U8 desc[UR4][R2.64+0x6], R5 ;  /* 0x0000060502007986 */ /* 0x0007e2000c101104 */
[----:B------:R-:W-:-:S05]  /*28e0*/  VIMNMX R9, PT, PT, R20, 0xff, PT ;  /* 0x000000ff14097848 */ /* 0x000fca0003fe0100 */
[----:B------:R3:W-:Y:S02]  /*28f0*/  STG.E.U8 desc[UR4][R2.64+0x7], R9 ;  /* 0x0000070902007986 */ /* 0x0007e4000c101104 */
.L_x_10:
[----:B------:R-:W-:Y:S05]  /*2900*/  @!P0 EXIT ;  /* 0x000000000000894d */ /* 0x000fea0003800000 */
[----:B------:R-:W-:Y:S02]  /*2910*/  ISETP.GE.U32.AND P1, PT, R18, 0x4, PT ;  /* 0x000000041200780c */ /* 0x000fe40003f26070 */
[----:B------:R-:W-:-:S04]  /*2920*/  LOP3.LUT R16, R15, 0x3, RZ, 0xc0, !PT ;  /* 0x000000030f107812 */ /* 0x000fc800078ec0ff */
[----:B------:R-:W-:-:S07]  /*2930*/  ISETP.NE.AND P0, PT, R16, RZ, PT ;  /* 0x000000ff1000720c */ /* 0x000fce0003f05270 */
[----:B------:R-:W-:Y:S06]  /*2940*/  @!P1 BRA `(.L_x_11) ;  /* 0x0000000000a09947 */ /* 0x000fec0003800000 */
[----:B---3--:R-:W-:Y:S01]  /*2950*/  IMAD.SHL.U32 R3, R7, 0x4, RZ ;  /* 0x0000000407037824 */ /* 0x008fe200078e00ff */
[----:B------:R-:W0:Y:S04]  /*2960*/  LDCU.64 UR6, c[0x0][0x388] ;  /* 0x00007100ff0677ac */ /* 0x000e280008000a00 */
[C---:B------:R-:W-:Y:S02]  /*2970*/  ISETP.EQ.AND P4, PT, R3.reuse, -0x4, PT ;  /* 0xfffffffc0300780c */ /* 0x040fe40003f82270 */
[C---:B------:R-:W-:Y:S02]  /*2980*/  ISETP.EQ.AND P5, PT, R3.reuse, -0x8, PT ;  /* 0xfffffff80300780c */ /* 0x040fe40003fa2270 */
[C---:B------:R-:W-:Y:S02]  /*2990*/  ISETP.EQ.AND P1, PT, R3.reuse, RZ, PT ;  /* 0x000000ff0300720c */ /* 0x040fe40003f22270 */
[----:B------:R-:W-:-:S02]  /*29a0*/  ISETP.EQ.AND P2, PT, R3, 0x4, PT ;  /* 0x000000040300780c */ /* 0x000fc40003f42270 */
[C---:B------:R-:W-:Y:S02]  /*29b0*/  ISETP.EQ.AND P6, PT, R3.reuse, -0xc, PT ;  /* 0xfffffff40300780c */ /* 0x040fe40003fc2270 */
[----:B------:R-:W-:Y:S02]  /*29c0*/  ISETP.EQ.AND P3, PT, R3, 0x8, PT ;  /* 0x000000080300780c */ /* 0x000fe40003f62270 */
[----:B------:R-:W-:Y:S01]  /*29d0*/  IADD3 R3, PT, PT, R0, R7, RZ ;  /* 0x0000000700037210 */ /* 0x000fe20007ffe0ff */
[--C-:B-1----:R-:W-:Y:S02]  /*29e0*/  @P4 IMAD.MOV.U32 R5, RZ, RZ, R12.reuse ;  /* 0x000000ffff054224 */ /* 0x102fe400078e000c */
[----:B------:R-:W-:Y:S02]  /*29f0*/  @P5 IMAD.MOV.U32 R8, RZ, RZ, R12 ;  /* 0x000000ffff085224 */ /* 0x000fe400078e000c */
[----:B------:R-:W-:Y:S01]  /*2a00*/  @P1 MOV R5, R11 ;  /* 0x0000000b00051202 */ /* 0x000fe20000000f00 */
[----:B------:R-:W-:Y:S01]  /*2a10*/  @P4 IMAD.MOV.U32 R8, RZ, RZ, R11 ;  /* 0x000000ffff084224 */ /* 0x000fe200078e000b */
[-C--:B------:R-:W-:Y:S01]  /*2a20*/  @P1 MOV R2, R12.reuse ;  /* 0x0000000c00021202 */ /* 0x080fe20000000f00 */
[--C-:B------:R-:W-:Y:S01]  /*2a30*/  @P2 IMAD.MOV.U32 R5, RZ, RZ, R10.reuse ;  /* 0x000000ffff052224 */ /* 0x100fe200078e000a */
[----:B------:R-:W-:Y:S01]  /*2a40*/  @P6 MOV R14, R12 ;  /* 0x0000000c000e6202 */ /* 0x000fe20000000f00 */
[----:B------:R-:W-:-:S02]  /*2a50*/  @P1 IMAD.MOV.U32 R8, RZ, RZ, R10 ;  /* 0x000000ffff081224 */ /* 0x000fc400078e000a */
[--C-:B------:R-:W-:Y:S02]  /*2a60*/  @P2 IMAD.MOV.U32 R2, RZ, RZ, R11.reuse ;  /* 0x000000ffff022224 */ /* 0x100fe400078e000b */
[----:B------:R-:W-:Y:S01]  /*2a70*/  @P5 IMAD.MOV.U32 R14, RZ, RZ, R11 ;  /* 0x000000ffff0e5224 */ /* 0x000fe200078e000b */
[----:B------:R-:W1:Y:S01]  /*2a80*/  F2I.TRUNC.NTZ R5, R5 ;  /* 0x0000000500057305 */ /* 0x000e62000020f100 */
[--C-:B------:R-:W-:Y:S02]  /*2a90*/  @P3 IMAD.MOV.U32 R2, RZ, RZ, R10.reuse ;  /* 0x000000ffff023224 */ /* 0x100fe400078e000a */
[----:B------:R-:W-:Y:S02]  /*2aa0*/  @P4 IMAD.MOV.U32 R14, RZ, RZ, R10 ;  /* 0x000000ffff0e4224 */ /* 0x000fe400078e000a */
[----:B------:R-:W-:-:S03]  /*2ab0*/  VIADD R7, R7, 0x4 ;  /* 0x0000000407077836 */ /* 0x000fc60000000000 */
[----:B------:R0:W2:Y:S01]  /*2ac0*/  F2I.TRUNC.NTZ R4, R2 ;  /* 0x0000000200047305 */ /* 0x0000a2000020f100 */
[----:B-1----:R-:W-:-:S07]  /*2ad0*/  VIMNMX R6, PT, PT, RZ, R5, !PT ;  /* 0x00000005ff067248 */ /* 0x002fce0007fe0100 */
[----:B------:R-:W1:Y:S01]  /*2ae0*/  F2I.TRUNC.NTZ R8, R8 ;  /* 0x0000000800087305 */ /* 0x000e62000020f100 */
[----:B0-----:R-:W-:-:S04]  /*2af0*/  IADD3 R2, P1, PT, R3, UR6, RZ ;  /* 0x0000000603027c10 */ /* 0x001fc8000ff3e0ff */
[----:B------:R-:W-:Y:S02]  /*2b00*/  LEA.HI.X.SX32 R3, R3, UR7, 0x1, P1 ;  /* 0x0000000703037c11 */ /* 0x000fe400088f0eff */
[----:B--2---:R-:W-:Y:S01]  /*2b10*/  VIMNMX R4, PT, PT, RZ, R4, !PT ;  /* 0x00000004ff047248 */ /* 0x004fe20007fe0100 */
[----:B------:R-:W0:Y:S03]  /*2b20*/  F2I.TRUNC.NTZ R9, R14 ;  /* 0x0000000e00097305 */ /* 0x000e26000020f100 */
[----:B------:R-:W-:Y:S02]  /*2b30*/  VIMNMX R5, PT, PT, R4, 0xff, PT ;  /* 0x000000ff04057848 */ /* 0x000fe40003fe0100 */
[----:B-1----:R-:W-:-:S03]  /*2b40*/  VIMNMX R13, PT, PT, RZ, R8, !PT ;  /* 0x00000008ff0d7248 */ /* 0x002fc60007fe0100 */
[----:B------:R2:W-:Y:S01]  /*2b50*/  STG.E.U8 desc[UR4][R2.64], R5 ;  /* 0x0000000502007986 */ /* 0x0005e2000c101104 */
[----:B------:R-:W-:Y:S02]  /*2b60*/  VIMNMX R13, PT, PT, R13, 0xff, PT ;  /* 0x000000ff0d0d7848 */ /* 0x000fe40003fe0100 */
[----:B0-----:R-:W-:-:S03]  /*2b70*/  VIMNMX R15, PT, PT, RZ, R9, !PT ;  /* 0x00000009ff0f7248 */ /* 0x001fc60007fe0100 */
[----:B------:R2:W-:Y:S01]  /*2b80*/  STG.E.U8 desc[UR4][R2.64+0x2], R13 ;  /* 0x0000020d02007986 */ /* 0x0005e2000c101104 */
[----:B------:R-:W-:Y:S02]  /*2b90*/  VIMNMX R9, PT, PT, R6, 0xff, PT ;  /* 0x000000ff06097848 */ /* 0x000fe40003fe0100 */
[----:B------:R-:W-:-:S03]  /*2ba0*/  VIMNMX R15, PT, PT, R15, 0xff, PT ;  /* 0x000000ff0f0f7848 */ /* 0x000fc60003fe0100 */
[----:B------:R2:W-:Y:S04]  /*2bb0*/  STG.E.U8 desc[UR4][R2.64+0x1], R9 ;  /* 0x0000010902007986 */ /* 0x0005e8000c101104 */
[----:B------:R2:W-:Y:S02]  /*2bc0*/  STG.E.U8 desc[UR4][R2.64+0x3], R15 ;  /* 0x0000030f02007986 */ /* 0x0005e4000c101104 */
.L_x_11:
[----:B------:R-:W-:Y:S05]  /*2bd0*/  @!P0 EXIT ;  /* 0x000000000000894d */ /* 0x000fea0003800000 */
[----:B------:R-:W-:Y:S01]  /*2be0*/  IMAD.IADD R0, R0, 0x1, R7 ;  /* 0x0000000100007824 */ /* 0x000fe200078e0207 */
[----:B-1----:R-:W-:Y:S01]  /*2bf0*/  IADD3 R4, PT, PT, -R16, RZ, RZ ;  /* 0x000000ff10047210 */ /* 0x002fe20007ffe1ff */
[----:B------:R-:W-:Y:S01]  /*2c00*/  IMAD.SHL.U32 R8, R7, 0x4, RZ ;  /* 0x0000000407087824 */ /* 0x000fe200078e00ff */
[----:B------:R-:W0:Y:S06]  /*2c10*/  LDCU.64 UR6, c[0x0][0x388] ;  /* 0x00007100ff0677ac */ /* 0x000e2c0008000a00 */
.L_x_12:
[C---:B------:R-:W-:Y:S02]  /*2c20*/  ISETP.EQ.AND P0, PT, R8.reuse, RZ, PT ;  /* 0x000000ff0800720c */ /* 0x040fe40003f02270 */
[C---:B------:R-:W-:Y:S02]  /*2c30*/  ISETP.EQ.AND P1, PT, R8.reuse, 0x4, PT ;  /* 0x000000040800780c */ /* 0x040fe40003f22270 */
[C---:B------:R-:W-:Y:S01]  /*2c40*/  ISETP.EQ.AND P2, PT, R8.reuse, 0x8, PT ;  /* 0x000000080800780c */ /* 0x040fe20003f42270 */
[----:B------:R-:W-:Y:S01]  /*2c50*/  VIADD R8, R8, 0x4 ;  /* 0x0000000408087836 */ /* 0x000fe20000000000 */
[----:B------:R-:W-:-:S07]  /*2c60*/  IADD3 R4, PT, PT, R4, 0x1, RZ ;  /* 0x0000000104047810 */ /* 0x000fce0007ffe0ff */
[----:B--23--:R-:W-:Y:S01]  /*2c70*/  @P0 IMAD.MOV.U32 R5, RZ, RZ, R12 ;  /* 0x000000ffff050224 */ /* 0x00cfe200078e000c */
[----:B01----:R-:W-:Y:S01]  /*2c80*/  IADD3 R2, P0, PT, R0, UR6, RZ ;  /* 0x0000000600027c10 */ /* 0x003fe2000ff1e0ff */
[----:B------:R-:W-:Y:S02]  /*2c90*/  @P1 IMAD.MOV.U32 R5, RZ, RZ, R11 ;  /* 0x000000ffff051224 */ /* 0x000fe400078e000b */
[----:B------:R-:W-:-:S04]  /*2ca0*/  @P2 IMAD.MOV.U32 R5, RZ, RZ, R10 ;  /* 0x000000ffff052224 */ /* 0x000fc800078e000a */
[----:B------:R-:W0:Y:S02]  /*2cb0*/  F2I.TRUNC.NTZ R3, R5 ;  /* 0x0000000500037305 */ /* 0x000e24000020f100 */
[----:B0-----:R-:W-:Y:S02]  /*2cc0*/  VIMNMX R6, PT, PT, RZ, R3, !PT ;  /* 0x00000003ff067248 */ /* 0x001fe40007fe0100 */
[C---:B------:R-:W-:Y:S01]  /*2cd0*/  LEA.HI.X.SX32 R3, R0.reuse, UR7, 0x1, P0 ;  /* 0x0000000700037c11 */ /* 0x040fe200080f0eff */
[----:B------:R-:W-:Y:S01]  /*2ce0*/  VIADD R0, R0, 0x1 ;  /* 0x0000000100007836 */ /* 0x000fe20000000000 */
[----:B------:R-:W-:Y:S02]  /*2cf0*/  ISETP.NE.AND P0, PT, R4, RZ, PT ;  /* 0x000000ff0400720c */ /* 0x000fe40003f05270 */
[----:B------:R-:W-:-:S05]  /*2d00*/  VIMNMX R7, PT, PT, R6, 0xff, PT ;  /* 0x000000ff06077848 */ /* 0x000fca0003fe0100 */
[----:B------:R1:W-:Y:S06]  /*2d10*/  STG.E.U8 desc[UR4][R2.64], R7 ;  /* 0x0000000702007986 */ /* 0x0003ec000c101104 */
[----:B------:R-:W-:Y:S05]  /*2d20*/  @P0 BRA `(.L_x_12) ;  /* 0xfffffffc00bc0947 */ /* 0x000fea000383ffff */
[----:B------:R-:W-:Y:S05]  /*2d30*/  EXIT ;  /* 0x000000000000794d */ /* 0x000fea0003800000 */
.L_x_13:
[----:B------:R-:W-:-:S00]  /*2d40*/  BRA `(.L_x_13) ;  /* 0xfffffffc00fc7947 */ /* 0x000fc0000383ffff */
[----:B------:R-:W-:-:S00]  /*2d50*/  NOP ;  /* 0x0000000000007918 */ /* 0x000fc00000000000 */
        /* <DEDUP_REMOVED lines=10> */
.L_x_14:


//--------------------- .nv.shared.reserved.0     --------------------------
	.section	.nv.shared.reserved.0,"aw",@nobits
	.weak		__nv_reservedSMEM_offset_0_alias
	.size		__nv_reservedSMEM_offset_0_alias, 0, 64
	.other		__nv_reservedSMEM_offset_0_alias,@"STO_CUDA_RESERVED_SHARED STV_DEFAULT"
__nv_reservedSMEM_offset_0_alias:
	.zero		0
	.zero		64


//--------------------- .nv.constant0._Z17doConvolutionCUDAPKhPhiiiPKfi --------------------------
	.section	.nv.constant0._Z17doConvolutionCUDAPKhPhiiiPKfi,"a",@progbits
	.sectionflags	@""
	.align	4
.nv.constant0._Z17doConvolutionCUDAPKhPhiiiPKfi:
	.zero		940


//--------------------- SYMBOLS --------------------------

	.type		.nv.reservedSmem.offset0,@object
	.size		.nv.reservedSmem.offset0,0x4
